// auto-generated by cutlass_sweep.gemm — config: {"arch": "sm_90", "cluster_m": 1, "cluster_n": 1, "dtype": "e5m2", "dtype_b": "e5m2", "layout": "nt", "stages": 5, "tile_k": 64, "tile_m": 128, "tile_n": 64}
#include "cutlass/cutlass.h"
#include "cutlass/gemm/collective/collective_builder.hpp"
#include "cutlass/gemm/device/gemm_universal_adapter.h"
#include "cutlass/gemm/kernel/gemm_universal.hpp"
#include "cutlass/epilogue/collective/collective_builder.hpp"

using ElemA = cutlass::float_e5m2_t;
using ElemB = cutlass::float_e5m2_t;
using ElemCD = cutlass::float_e5m2_t;
using Acc  = float;
using TileShape    = cute::Shape<cute::_128, cute::_64, cute::_64>;
using ClusterShape = cute::Shape<cute::_1, cute::_1, cute::_1>;

using CollectiveEpilogue = typename cutlass::epilogue::collective::CollectiveBuilder<
    cutlass::arch::Sm90, cutlass::arch::OpClassTensorOp,
    TileShape, ClusterShape,
    cutlass::epilogue::collective::EpilogueTileAuto,
    Acc, Acc,
    ElemCD, cutlass::layout::RowMajor, 128 / cutlass::sizeof_bits<ElemCD>::value,
    ElemCD, cutlass::layout::RowMajor, 128 / cutlass::sizeof_bits<ElemCD>::value,
    cutlass::epilogue::collective::EpilogueScheduleAuto
  >::CollectiveOp;

using CollectiveMainloop = typename cutlass::gemm::collective::CollectiveBuilder<
    cutlass::arch::Sm90, cutlass::arch::OpClassTensorOp,
    ElemA, cutlass::layout::RowMajor, 128 / cutlass::sizeof_bits<ElemA>::value,
    ElemB, cutlass::layout::ColumnMajor, 128 / cutlass::sizeof_bits<ElemB>::value,
    Acc,
    TileShape, ClusterShape,
    cutlass::gemm::collective::StageCount<5>,
    cutlass::gemm::collective::KernelScheduleAuto
  >::CollectiveOp;

using GemmKernel = cutlass::gemm::kernel::GemmUniversal<
    cute::Shape<int,int,int,int>,
    CollectiveMainloop,
    CollectiveEpilogue
>;
using Gemm = cutlass::gemm::device::GemmUniversalAdapter<GemmKernel>;

// Force the device kernel symbol into the cubin without needing a host main.
auto* _anchor = &cutlass::device_kernel<GemmKernel>;


// ===== COMPILED SASS (sm_90a) =====

	.target	sm_90a

	.elftype	@"ET_EXEC"


//--------------------- .note.nv.tkinfo           --------------------------
	.section	.note.nv.tkinfo,"",@"SHT_NOTE"
	.sectionflags	@"SHF_NOTE_NV_TKINFO"
	.tkinfo
        /*0018*/ 	.word	0x00000002
        /*0030*/ 	.string	""
        /*0030*/ 	.string	"ptxas"
        /*0030*/ 	.string	"Cuda compilation tools, release 13.0, V13.0.88"
        /*0030*/ 	.string	"Build cuda_13.0.r13.0/compiler.36424714_0"
        /*0030*/ 	.string	"-arch sm_90a -m 64 "



//--------------------- .note.nv.cuinfo           --------------------------
	.section	.note.nv.cuinfo,"",@"SHT_NOTE"
	.sectionflags	@"SHF_NOTE_NV_CUINFO"
        /*0018*/ 	.short	0x0002
        /*001a*/ 	.short	0x005a
        /*001c*/ 	.short	0x0082
	.zero		2


//--------------------- .nv.info                  --------------------------
	.section	.nv.info,"",@"SHT_CUDA_INFO"
	.align	4


	//----- nvinfo : EIATTR_REGCOUNT
	.align		4
        /*0000*/ 	.byte	0x04, 0x2f
        /*0002*/ 	.short	(.L_12 - .L_11)
	.align		4
.L_11:
        /*0004*/ 	.word	index@(_ZN7cutlass13device_kernelINS_4gemm6kernel13GemmUniversalIN4cute5tupleIJiiiiEEENS1_10collective13CollectiveMmaINS1_37MainloopSm90TmaGmmaWarpSpecializedFP8ILi5ENS5_IJNS4_1CILi1EEESB_SB_EEENS1_35KernelTmaWarpSpecializedCooperativeEEENS5_IJNSA_ILi128EEENSA_ILi64EEESG_EEENS_12float_e5m2_tENS5_IJlSB_lEEESI_SJ_NS4_8TiledMMAINS4_8MMA_AtomIJNS4_4SM904GMMA30MMA_64x64x32_F32E5M2E5M2_SS_TNILNSN_7ScaleInE1ELSP_1EEEEEENS4_6LayoutINS5_IJNSA_ILi2EEESB_SB_EEENS5_IJSB_NSA_ILi0EEESV_EEEEENS5_IJNS4_10UnderscoreESY_SY_EEEEENS4_13SM90_TMA_LOADENS4_14ComposedLayoutINS4_7SwizzleILi2ELi4ELi3EEENS4_18smem_ptr_flag_bitsILi8EEENSS_INS5_IJNSA_ILi8EEESG_EEENS5_IJSG_SB_EEEEEEEvNS4_8identityES11_S1B_vS1C_EENS_8epilogue10collective6detail29Sm90TmaWarpSpecializedAdapterINS1F_15DefaultEpilogueISI_SJ_SJ_NS1E_6thread17LinearCombinationISI_Li1EffLNS1J_9ScaleType4KindE0ELNS_15FloatRoundStyleE2ESI_EENS1_15EpilogueDefaultEEEEEvvEEEEvNT_6ParamsE)
        /*0008*/ 	.word	0x000000a8


	//----- nvinfo : EIATTR_FRAME_SIZE
	.align		4
.L_12:
        /*000c*/ 	.byte	0x04, 0x11
        /*000e*/ 	.short	(.L_14 - .L_13)
	.align		4
.L_13:
        /*0010*/ 	.word	index@(_ZN7cutlass13device_kernelINS_4gemm6kernel13GemmUniversalIN4cute5tupleIJiiiiEEENS1_10collective13CollectiveMmaINS1_37MainloopSm90TmaGmmaWarpSpecializedFP8ILi5ENS5_IJNS4_1CILi1EEESB_SB_EEENS1_35KernelTmaWarpSpecializedCooperativeEEENS5_IJNSA_ILi128EEENSA_ILi64EEESG_EEENS_12float_e5m2_tENS5_IJlSB_lEEESI_SJ_NS4_8TiledMMAINS4_8MMA_AtomIJNS4_4SM904GMMA30MMA_64x64x32_F32E5M2E5M2_SS_TNILNSN_7ScaleInE1ELSP_1EEEEEENS4_6LayoutINS5_IJNSA_ILi2EEESB_SB_EEENS5_IJSB_NSA_ILi0EEESV_EEEEENS5_IJNS4_10UnderscoreESY_SY_EEEEENS4_13SM90_TMA_LOADENS4_14ComposedLayoutINS4_7SwizzleILi2ELi4ELi3EEENS4_18smem_ptr_flag_bitsILi8EEENSS_INS5_IJNSA_ILi8EEESG_EEENS5_IJSG_SB_EEEEEEEvNS4_8identityES11_S1B_vS1C_EENS_8epilogue10collective6detail29Sm90TmaWarpSpecializedAdapterINS1F_15DefaultEpilogueISI_SJ_SJ_NS1E_6thread17LinearCombinationISI_Li1EffLNS1J_9ScaleType4KindE0ELNS_15FloatRoundStyleE2ESI_EENS1_15EpilogueDefaultEEEEEvvEEEEvNT_6ParamsE)
        /*0014*/ 	.word	0x00000000


	//----- nvinfo : EIATTR_MIN_STACK_SIZE
	.align		4
.L_14:
        /*0018*/ 	.byte	0x04, 0x12
        /*001a*/ 	.short	(.L_16 - .L_15)
	.align		4
.L_15:
        /*001c*/ 	.word	index@(_ZN7cutlass13device_kernelINS_4gemm6kernel13GemmUniversalIN4cute5tupleIJiiiiEEENS1_10collective13CollectiveMmaINS1_37MainloopSm90TmaGmmaWarpSpecializedFP8ILi5ENS5_IJNS4_1CILi1EEESB_SB_EEENS1_35KernelTmaWarpSpecializedCooperativeEEENS5_IJNSA_ILi128EEENSA_ILi64EEESG_EEENS_12float_e5m2_tENS5_IJlSB_lEEESI_SJ_NS4_8TiledMMAINS4_8MMA_AtomIJNS4_4SM904GMMA30MMA_64x64x32_F32E5M2E5M2_SS_TNILNSN_7ScaleInE1ELSP_1EEEEEENS4_6LayoutINS5_IJNSA_ILi2EEESB_SB_EEENS5_IJSB_NSA_ILi0EEESV_EEEEENS5_IJNS4_10UnderscoreESY_SY_EEEEENS4_13SM90_TMA_LOADENS4_14ComposedLayoutINS4_7SwizzleILi2ELi4ELi3EEENS4_18smem_ptr_flag_bitsILi8EEENSS_INS5_IJNSA_ILi8EEESG_EEENS5_IJSG_SB_EEEEEEEvNS4_8identityES11_S1B_vS1C_EENS_8epilogue10collective6detail29Sm90TmaWarpSpecializedAdapterINS1F_15DefaultEpilogueISI_SJ_SJ_NS1E_6thread17LinearCombinationISI_Li1EffLNS1J_9ScaleType4KindE0ELNS_15FloatRoundStyleE2ESI_EENS1_15EpilogueDefaultEEEEEvvEEEEvNT_6ParamsE)
        /*0020*/ 	.word	0x00000000
.L_16:


//--------------------- .nv.compat                --------------------------
	.section	.nv.compat,"",@"SHT_CUDA_COMPAT_INFO"
	.align	4
        /*0000*/ 	.byte	0x02, 0x09, 0x01, 0x00, 0x02, 0x02, 0x04, 0x00, 0x02, 0x05, 0x05, 0x00, 0x03, 0x07, 0x01, 0x01
        /*0010*/ 	.byte	0x02, 0x03, 0x01, 0x00, 0x02, 0x06, 0x01, 0x00, 0x04, 0x0b, 0x08, 0x00, 0x00, 0x00, 0x00, 0x00
        /*0020*/ 	.byte	0x00, 0x00, 0x00, 0x00


//--------------------- .nv.info._ZN7cutlass13device_kernelINS_4gemm6kernel13GemmUniversalIN4cute5tupleIJiiiiEEENS1_10collective13CollectiveMmaINS1_37MainloopSm90TmaGmmaWarpSpecializedFP8ILi5ENS5_IJNS4_1CILi1EEESB_SB_EEENS1_35KernelTmaWarpSpecializedCooperativeEEENS5_IJNSA_ILi128EEENSA_ILi64EEESG_EEENS_12float_e5m2_tENS5_IJlSB_lEEESI_SJ_NS4_8TiledMMAINS4_8MMA_AtomIJNS4_4SM904GMMA30MMA_64x64x32_F32E5M2E5M2_SS_TNILNSN_7ScaleInE1ELSP_1EEEEEENS4_6LayoutINS5_IJNSA_ILi2EEESB_SB_EEENS5_IJSB_NSA_ILi0EEESV_EEEEENS5_IJNS4_10UnderscoreESY_SY_EEEEENS4_13SM90_TMA_LOADENS4_14ComposedLayoutINS4_7SwizzleILi2ELi4ELi3EEENS4_18smem_ptr_flag_bitsILi8EEENSS_INS5_IJNSA_ILi8EEESG_EEENS5_IJSG_SB_EEEEEEEvNS4_8identityES11_S1B_vS1C_EENS_8epilogue10collective6detail29Sm90TmaWarpSpecializedAdapterINS1F_15DefaultEpilogueISI_SJ_SJ_NS1E_6thread17LinearCombinationISI_Li1EffLNS1J_9ScaleType4KindE0ELNS_15FloatRoundStyleE2ESI_EENS1_15EpilogueDefaultEEEEEvvEEEEvNT_6ParamsE --------------------------
	.section	.nv.info._ZN7cutlass13device_kernelINS_4gemm6kernel13GemmUniversalIN4cute5tupleIJiiiiEEENS1_10collective13CollectiveMmaINS1_37MainloopSm90TmaGmmaWarpSpecializedFP8ILi5ENS5_IJNS4_1CILi1EEESB_SB_EEENS1_35KernelTmaWarpSpecializedCooperativeEEENS5_IJNSA_ILi128EEENSA_ILi64EEESG_EEENS_12float_e5m2_tENS5_IJlSB_lEEESI_SJ_NS4_8TiledMMAINS4_8MMA_AtomIJNS4_4SM904GMMA30MMA_64x64x32_F32E5M2E5M2_SS_TNILNSN_7ScaleInE1ELSP_1EEEEEENS4_6LayoutINS5_IJNSA_ILi2EEESB_SB_EEENS5_IJSB_NSA_ILi0EEESV_EEEEENS5_IJNS4_10UnderscoreESY_SY_EEEEENS4_13SM90_TMA_LOADENS4_14ComposedLayoutINS4_7SwizzleILi2ELi4ELi3EEENS4_18smem_ptr_flag_bitsILi8EEENSS_INS5_IJNSA_ILi8EEESG_EEENS5_IJSG_SB_EEEEEEEvNS4_8identityES11_S1B_vS1C_EENS_8epilogue10collective6detail29Sm90TmaWarpSpecializedAdapterINS1F_15DefaultEpilogueISI_SJ_SJ_NS1E_6thread17LinearCombinationISI_Li1EffLNS1J_9ScaleType4KindE0ELNS_15FloatRoundStyleE2ESI_EENS1_15EpilogueDefaultEEEEEvvEEEEvNT_6ParamsE,"",@"SHT_CUDA_INFO"
	.sectionflags	@""
	.align	4


	//----- nvinfo : EIATTR_CUDA_API_VERSION
	.align		4
        /*0000*/ 	.byte	0x04, 0x37
        /*0002*/ 	.short	(.L_18 - .L_17)
.L_17:
        /*0004*/ 	.word	0x00000082


	//----- nvinfo : EIATTR_KPARAM_INFO
	.align		4
.L_18:
        /*0008*/ 	.byte	0x04, 0x17
        /*000a*/ 	.short	(.L_20 - .L_19)
.L_19:
        /*000c*/ 	.word	0x00000000
        /*0010*/ 	.short	0x0000
        /*0012*/ 	.short	0x0070
        /*0014*/ 	.byte	0x00, 0xf0, 0x01, 0x10


	//----- nvinfo : EIATTR_SPARSE_MMA_MASK
	.align		4
.L_20:
        /*0018*/ 	.byte	0x03, 0x50
        /*001a*/ 	.short	0x0000


	//----- nvinfo : EIATTR_MAXREG_COUNT
	.align		4
        /*001c*/ 	.byte	0x03, 0x1b
        /*001e*/ 	.short	0x00a8


	//----- nvinfo : EIATTR_NUM_BARRIERS
	.align		4
        /*0020*/ 	.byte	0x02, 0x4c
        /*0022*/ 	.byte	0x01
	.zero		1


	//----- nvinfo : EIATTR_MERCURY_ISA_VERSION
	.align		4
        /*0024*/ 	.byte	0x03, 0x5f
        /*0026*/ 	.short	0x0101


	//----- nvinfo : EIATTR_INT_WARP_WIDE_INSTR_OFFSETS
	.align		4
        /*0028*/ 	.byte	0x04, 0x31
        /*002a*/ 	.short	(.L_22 - .L_21)


	//   ....[0]....
.L_21:
        /*002c*/ 	.word	0x000003c0


	//   ....[1]....
        /*0030*/ 	.word	0x000003d0


	//   ....[2]....
        /*0034*/ 	.word	0x000004e0


	//----- nvinfo : EIATTR_COOP_GROUP_MASK_REGIDS
	.align		4
.L_22:
        /*0038*/ 	.byte	0x04, 0x29
        /*003a*/ 	.short	(.L_24 - .L_23)


	//   ....[0]....
.L_23:
        /*003c*/ 	.word	0xffffffff


	//   ....[1]....
        /*0040*/ 	.word	0xffffffff


	//   ....[2]....
        /*0044*/ 	.word	0xffffffff


	//   ....[3]....
        /*0048*/ 	.word	0xffffffff


	//   ....[4]....
        /*004c*/ 	.word	0xffffffff


	//----- nvinfo : EIATTR_COOP_GROUP_INSTR_OFFSETS
	.align		4
.L_24:
        /*0050*/ 	.byte	0x04, 0x28
        /*0052*/ 	.short	(.L_26 - .L_25)


	//   ....[0]....
.L_25:
        /*0054*/ 	.word	0x00000060


	//   ....[1]....
        /*0058*/ 	.word	0x00000070


	//   ....[2]....
        /*005c*/ 	.word	0x00000130


	//   ....[3]....
        /*0060*/ 	.word	0x000002e0


	//   ....[4]....
        /*0064*/ 	.word	0x00001000


	//----- nvinfo : EIATTR_REG_RECONFIG
	.align		4
.L_26:
        /*0068*/ 	.byte	0x01, 0x54
	.zero		2


	//----- nvinfo : EIATTR_MBARRIER_INSTR_OFFSETS
	.align		4
        /*006c*/ 	.byte	0x04, 0x39
        /*006e*/ 	.short	(.L_28 - .L_27)


	//   ....[0]....
.L_27:
        /*0070*/ 	.word	0x00000230
        /*0074*/ 	.word	0x000000ff
        /*0078*/ 	.word	0x00000000
        /*007c*/ 	.short	0x0100
        /*007e*/ 	.byte	0x08
	.zero		1


	//   ....[1]....
        /*0080*/ 	.word	0x00000240
        /*0084*/ 	.word	0x000000ff
        /*0088*/ 	.word	0x00000028
        /*008c*/ 	.short	0x0100
        /*008e*/ 	.byte	0x08
	.zero		1


	//   ....[2]....
        /*0090*/ 	.word	0x00000250
        /*0094*/ 	.word	0x000000ff
        /*0098*/ 	.word	0x00000008
        /*009c*/ 	.short	0x0100
        /*009e*/ 	.byte	0x08
	.zero		1


	//   ....[3]....
        /*00a0*/ 	.word	0x00000260
        /*00a4*/ 	.word	0x000000ff
        /*00a8*/ 	.word	0x00000030
        /*00ac*/ 	.short	0x0100
        /*00ae*/ 	.byte	0x08
	.zero		1


	//   ....[4]....
        /*00b0*/ 	.word	0x00000270
        /*00b4*/ 	.word	0x000000ff
        /*00b8*/ 	.word	0x00000010
        /*00bc*/ 	.short	0x0100
        /*00be*/ 	.byte	0x08
	.zero		1


	//   ....[5]....
        /*00c0*/ 	.word	0x00000280
        /*00c4*/ 	.word	0x000000ff
        /*00c8*/ 	.word	0x00000038
        /*00cc*/ 	.short	0x0100
        /*00ce*/ 	.byte	0x08
	.zero		1


	//   ....[6]....
        /*00d0*/ 	.word	0x00000290
        /*00d4*/ 	.word	0x000000ff
        /*00d8*/ 	.word	0x00000018
        /*00dc*/ 	.short	0x0100
        /*00de*/ 	.byte	0x08
	.zero		1


	//   ....[7]....
        /*00e0*/ 	.word	0x000002a0
        /*00e4*/ 	.word	0x000000ff
        /*00e8*/ 	.word	0x00000040
        /*00ec*/ 	.short	0x0100
        /*00ee*/ 	.byte	0x08
	.zero		1


	//   ....[8]....
        /*00f0*/ 	.word	0x000002b0
        /*00f4*/ 	.word	0x000000ff
        /*00f8*/ 	.word	0x00000020
        /*00fc*/ 	.short	0x0100
        /*00fe*/ 	.byte	0x08
	.zero		1


	//   ....[9]....
        /*0100*/ 	.word	0x000002c0
        /*0104*/ 	.word	0x000000ff
        /*0108*/ 	.word	0x00000048
        /*010c*/ 	.short	0x0100
        /*010e*/ 	.byte	0x08
	.zero		1


	//   ....[10]....
        /*0110*/ 	.word	0x00000550
        /*0114*/ 	.word	0x000000ff
        /*0118*/ 	.word	0x00000060
        /*011c*/ 	.short	0x0100
        /*011e*/ 	.byte	0x06
	.zero		1


	//   ....[11]....
        /*0120*/ 	.word	0x000005b0
        /*0124*/ 	.word	0x000000ff
        /*0128*/ 	.word	0x00000068
        /*012c*/ 	.short	0x0100
        /*012e*/ 	.byte	0x06
	.zero		1


	//   ....[12]....
        /*0130*/ 	.word	0x00001330
        /*0134*/ 	.word	0x000000ff
        /*0138*/ 	.word	0x00000000
        /*013c*/ 	.short	0x010a
        /*013e*/ 	.byte	0x06
	.zero		1


	//   ....[13]....
        /*0140*/ 	.word	0x00001370
        /*0144*/ 	.word	0x000000ff
        /*0148*/ 	.word	0x00000000
        /*014c*/ 	.short	0x010a
        /*014e*/ 	.byte	0x06
	.zero		1


	//   ....[14]....
        /*0150*/ 	.word	0x000019a0
        /*0154*/ 	.word	0x000000ff
        /*0158*/ 	.word	0x00000000
        /*015c*/ 	.short	0x010a
        /*015e*/ 	.byte	0x0c
	.zero		1


	//   ....[15]....
        /*0160*/ 	.word	0x000019e0
        /*0164*/ 	.word	0x000000ff
        /*0168*/ 	.word	0x00000000
        /*016c*/ 	.short	0x010a
        /*016e*/ 	.byte	0x0c
	.zero		1


	//   ....[16]....
        /*0170*/ 	.word	0x00001e10
        /*0174*/ 	.word	0x000000ff
        /*0178*/ 	.word	0x00000000
        /*017c*/ 	.short	0x0101
        /*017e*/ 	.byte	0x08
	.zero		1


	//   ....[17]....
        /*0180*/ 	.word	0x00002260
        /*0184*/ 	.word	0x000000ff
        /*0188*/ 	.word	0x00000000
        /*018c*/ 	.short	0x0101
        /*018e*/ 	.byte	0x08
	.zero		1


	//   ....[18]....
        /*0190*/ 	.word	0x00005c00
        /*0194*/ 	.word	0x00000012
        /*0198*/ 	.word	0x00000028
        /*019c*/ 	.short	0x010a
        /*019e*/ 	.byte	0x3f
	.zero		1


	//   ....[19]....
        /*01a0*/ 	.word	0x00005f90
        /*01a4*/ 	.word	0x00000007
        /*01a8*/ 	.word	0x00000068
        /*01ac*/ 	.short	0x0101
        /*01ae*/ 	.byte	0x3f
	.zero		1


	//   ....[20]....
        /*01b0*/ 	.word	0x000066d0
        /*01b4*/ 	.word	0x00000005
        /*01b8*/ 	.word	0x00000000
        /*01bc*/ 	.short	0x010a
        /*01be*/ 	.byte	0x3f
	.zero		1


	//   ....[21]....
        /*01c0*/ 	.word	0x00006750
        /*01c4*/ 	.word	0x00000007
        /*01c8*/ 	.word	0x00000000
        /*01cc*/ 	.short	0x010a
        /*01ce*/ 	.byte	0x3f
	.zero		1


	//   ....[22]....
        /*01d0*/ 	.word	0x000067e0
        /*01d4*/ 	.word	0x00000008
        /*01d8*/ 	.word	0x00000000
        /*01dc*/ 	.short	0x010a
        /*01de*/ 	.byte	0x3f
	.zero		1


	//   ....[23]....
        /*01e0*/ 	.word	0x00006870
        /*01e4*/ 	.word	0x0000000b
        /*01e8*/ 	.word	0x00000000
        /*01ec*/ 	.short	0x010a
        /*01ee*/ 	.byte	0x3f
	.zero		1


	//   ....[24]....
        /*01f0*/ 	.word	0x00006900
        /*01f4*/ 	.word	0x00000003
        /*01f8*/ 	.word	0x00000000
        /*01fc*/ 	.short	0x010a
        /*01fe*/ 	.byte	0x3f
	.zero		1


	//   ....[25]....
        /*0200*/ 	.word	0x00006970
        /*0204*/ 	.word	0x00000007
        /*0208*/ 	.word	0x00000000
        /*020c*/ 	.short	0x010a
        /*020e*/ 	.byte	0x3f
	.zero		1


	//   ....[26]....
        /*0210*/ 	.word	0x000069d0
        /*0214*/ 	.word	0x00000008
        /*0218*/ 	.word	0x00000000
        /*021c*/ 	.short	0x010a
        /*021e*/ 	.byte	0x3f
	.zero		1


	//   ....[27]....
        /*0220*/ 	.word	0x00006aa0
        /*0224*/ 	.word	0x00000012
        /*0228*/ 	.word	0x00000028
        /*022c*/ 	.short	0x010a
        /*022e*/ 	.byte	0x3f
	.zero		1


	//   ....[28]....
        /*0230*/ 	.word	0x00006b80
        /*0234*/ 	.word	0x00000005
        /*0238*/ 	.word	0x00000000
        /*023c*/ 	.short	0x010a
        /*023e*/ 	.byte	0x3f
	.zero		1


	//   ....[29]....
        /*0240*/ 	.word	0x00006bd0
        /*0244*/ 	.word	0x00000007
        /*0248*/ 	.word	0x00000000
        /*024c*/ 	.short	0x010a
        /*024e*/ 	.byte	0x3f
	.zero		1


	//   ....[30]....
        /*0250*/ 	.word	0x00006c20
        /*0254*/ 	.word	0x00000008
        /*0258*/ 	.word	0x00000000
        /*025c*/ 	.short	0x010a
        /*025e*/ 	.byte	0x3f
	.zero		1


	//   ....[31]....
        /*0260*/ 	.word	0x00006c70
        /*0264*/ 	.word	0x0000000b
        /*0268*/ 	.word	0x00000000
        /*026c*/ 	.short	0x010a
        /*026e*/ 	.byte	0x3f
	.zero		1


	//----- nvinfo : EIATTR_NUM_MBARRIERS
	.align		4
.L_28:
        /*0270*/ 	.byte	0x03, 0x38
        /*0272*/ 	.short	0x000c


	//----- nvinfo : EIATTR_EXIT_INSTR_OFFSETS
	.align		4
        /*0274*/ 	.byte	0x04, 0x1c
        /*0276*/ 	.short	(.L_30 - .L_29)


	//   ....[0]....
.L_29:
        /*0278*/ 	.word	0x00000600


	//   ....[1]....
        /*027c*/ 	.word	0x00000ed0


	//   ....[2]....
        /*0280*/ 	.word	0x00005260


	//   ....[3]....
        /*0284*/ 	.word	0x000058a0


	//   ....[4]....
        /*0288*/ 	.word	0x00006950


	//----- nvinfo : EIATTR_MAX_THREADS
	.align		4
.L_30:
        /*028c*/ 	.byte	0x04, 0x05
        /*028e*/ 	.short	(.L_32 - .L_31)
.L_31:
        /*0290*/ 	.word	0x00000180
        /*0294*/ 	.word	0x00000001
        /*0298*/ 	.word	0x00000001


	//----- nvinfo : EIATTR_CRS_STACK_SIZE
	.align		4
.L_32:
        /*029c*/ 	.byte	0x04, 0x1e
        /*029e*/ 	.short	(.L_34 - .L_33)
.L_33:
        /*02a0*/ 	.word	0x00000000


	//----- nvinfo : EIATTR_CBANK_PARAM_SIZE
	.align		4
.L_34:
        /*02a4*/ 	.byte	0x03, 0x19
        /*02a6*/ 	.short	0x0470


	//----- nvinfo : EIATTR_PARAM_CBANK
	.align		4
        /*02a8*/ 	.byte	0x04, 0x0a
        /*02aa*/ 	.short	(.L_36 - .L_35)
	.align		4
.L_35:
        /*02ac*/ 	.word	index@(.nv.constant0._ZN7cutlass13device_kernelINS_4gemm6kernel13GemmUniversalIN4cute5tupleIJiiiiEEENS1_10collective13CollectiveMmaINS1_37MainloopSm90TmaGmmaWarpSpecializedFP8ILi5ENS5_IJNS4_1CILi1EEESB_SB_EEENS1_35KernelTmaWarpSpecializedCooperativeEEENS5_IJNSA_ILi128EEENSA_ILi64EEESG_EEENS_12float_e5m2_tENS5_IJlSB_lEEESI_SJ_NS4_8TiledMMAINS4_8MMA_AtomIJNS4_4SM904GMMA30MMA_64x64x32_F32E5M2E5M2_SS_TNILNSN_7ScaleInE1ELSP_1EEEEEENS4_6LayoutINS5_IJNSA_ILi2EEESB_SB_EEENS5_IJSB_NSA_ILi0EEESV_EEEEENS5_IJNS4_10UnderscoreESY_SY_EEEEENS4_13SM90_TMA_LOADENS4_14ComposedLayoutINS4_7SwizzleILi2ELi4ELi3EEENS4_18smem_ptr_flag_bitsILi8EEENSS_INS5_IJNSA_ILi8EEESG_EEENS5_IJSG_SB_EEEEEEEvNS4_8identityES11_S1B_vS1C_EENS_8epilogue10collective6detail29Sm90TmaWarpSpecializedAdapterINS1F_15DefaultEpilogueISI_SJ_SJ_NS1E_6thread17LinearCombinationISI_Li1EffLNS1J_9ScaleType4KindE0ELNS_15FloatRoundStyleE2ESI_EENS1_15EpilogueDefaultEEEEEvvEEEEvNT_6ParamsE)
        /*02b0*/ 	.short	0x0210
        /*02b2*/ 	.short	0x0470


	//----- nvinfo : EIATTR_SW_WAR
	.align		4
.L_36:
        /*02b4*/ 	.byte	0x04, 0x36
        /*02b6*/ 	.short	(.L_38 - .L_37)
.L_37:
        /*02b8*/ 	.word	0x00000008
.L_38:


//--------------------- .nv.callgraph             --------------------------
	.section	.nv.callgraph,"",@"SHT_CUDA_CALLGRAPH"
	.align	4
	.sectionentsize	8
	.align		4
        /*0000*/ 	.word	0x00000000
	.align		4
        /*0004*/ 	.word	0xffffffff
	.align		4
        /*0008*/ 	.word	0x00000000
	.align		4
        /*000c*/ 	.word	0xfffffffe
	.align		4
        /*0010*/ 	.word	0x00000000
	.align		4
        /*0014*/ 	.word	0xfffffffd
	.align		4
        /*0018*/ 	.word	0x00000000
	.align		4
        /*001c*/ 	.word	0xfffffffc


//--------------------- .nv.constant4             --------------------------
	.section	.nv.constant4,"a",@progbits
	.align	8
	.align		8
.nv.constant4:
        /*0000*/ 	.dword	_ZN40_INTERNAL_45a6da6a_4_k_cu_48867e30_266834cuda3std3__45__cpo5beginE
	.align		8
        /*0008*/ 	.dword	_ZN40_INTERNAL_45a6da6a_4_k_cu_48867e30_266834cuda3std3__45__cpo3endE
	.align		8
        /*0010*/ 	.dword	_ZN40_INTERNAL_45a6da6a_4_k_cu_48867e30_266834cuda3std3__45__cpo6cbeginE
	.align		8
        /*0018*/ 	.dword	_ZN40_INTERNAL_45a6da6a_4_k_cu_48867e30_266834cuda3std3__45__cpo4cendE
	.align		8
        /*0020*/ 	.dword	_ZN40_INTERNAL_45a6da6a_4_k_cu_48867e30_266834cuda3std3__442_GLOBAL__N__45a6da6a_4_k_cu_48867e30_266836ignoreE
	.align		8
        /*0028*/ 	.dword	_ZN40_INTERNAL_45a6da6a_4_k_cu_48867e30_266834cuda3std3__419piecewise_constructE
	.align		8
        /*0030*/ 	.dword	_ZN40_INTERNAL_45a6da6a_4_k_cu_48867e30_266834cuda3std3__48in_placeE
	.align		8
        /*0038*/ 	.dword	_ZN40_INTERNAL_45a6da6a_4_k_cu_48867e30_266834cuda3std6ranges3__45__cpo4swapE
	.align		8
        /*0040*/ 	.dword	_ZN40_INTERNAL_45a6da6a_4_k_cu_48867e30_266834cuda3std6ranges3__45__cpo9iter_moveE
	.align		8
        /*0048*/ 	.dword	_ZN40_INTERNAL_45a6da6a_4_k_cu_48867e30_266834cute7productE
	.align		8
        /*0050*/ 	.dword	_ZN40_INTERNAL_45a6da6a_4_k_cu_48867e30_266834cute1_E


//--------------------- .text._ZN7cutlass13device_kernelINS_4gemm6kernel13GemmUniversalIN4cute5tupleIJiiiiEEENS1_10collective13CollectiveMmaINS1_37MainloopSm90TmaGmmaWarpSpecializedFP8ILi5ENS5_IJNS4_1CILi1EEESB_SB_EEENS1_35KernelTmaWarpSpecializedCooperativeEEENS5_IJNSA_ILi128EEENSA_ILi64EEESG_EEENS_12float_e5m2_tENS5_IJlSB_lEEESI_SJ_NS4_8TiledMMAINS4_8MMA_AtomIJNS4_4SM904GMMA30MMA_64x64x32_F32E5M2E5M2_SS_TNILNSN_7ScaleInE1ELSP_1EEEEEENS4_6LayoutINS5_IJNSA_ILi2EEESB_SB_EEENS5_IJSB_NSA_ILi0EEESV_EEEEENS5_IJNS4_10UnderscoreESY_SY_EEEEENS4_13SM90_TMA_LOADENS4_14ComposedLayoutINS4_7SwizzleILi2ELi4ELi3EEENS4_18smem_ptr_flag_bitsILi8EEENSS_INS5_IJNSA_ILi8EEESG_EEENS5_IJSG_SB_EEEEEEEvNS4_8identityES11_S1B_vS1C_EENS_8epilogue10collective6detail29Sm90TmaWarpSpecializedAdapterINS1F_15DefaultEpilogueISI_SJ_SJ_NS1E_6thread17LinearCombinationISI_Li1EffLNS1J_9ScaleType4KindE0ELNS_15FloatRoundStyleE2ESI_EENS1_15EpilogueDefaultEEEEEvvEEEEvNT_6ParamsE --------------------------
	.section	.text._ZN7cutlass13device_kernelINS_4gemm6kernel13GemmUniversalIN4cute5tupleIJiiiiEEENS1_10collective13CollectiveMmaINS1_37MainloopSm90TmaGmmaWarpSpecializedFP8ILi5ENS5_IJNS4_1CILi1EEESB_SB_EEENS1_35KernelTmaWarpSpecializedCooperativeEEENS5_IJNSA_ILi128EEENSA_ILi64EEESG_EEENS_12float_e5m2_tENS5_IJlSB_lEEESI_SJ_NS4_8TiledMMAINS4_8MMA_AtomIJNS4_4SM904GMMA30MMA_64x64x32_F32E5M2E5M2_SS_TNILNSN_7ScaleInE1ELSP_1EEEEEENS4_6LayoutINS5_IJNSA_ILi2EEESB_SB_EEENS5_IJSB_NSA_ILi0EEESV_EEEEENS5_IJNS4_10UnderscoreESY_SY_EEEEENS4_13SM90_TMA_LOADENS4_14ComposedLayoutINS4_7SwizzleILi2ELi4ELi3EEENS4_18smem_ptr_flag_bitsILi8EEENSS_INS5_IJNSA_ILi8EEESG_EEENS5_IJSG_SB_EEEEEEEvNS4_8identityES11_S1B_vS1C_EENS_8epilogue10collective6detail29Sm90TmaWarpSpecializedAdapterINS1F_15DefaultEpilogueISI_SJ_SJ_NS1E_6thread17LinearCombinationISI_Li1EffLNS1J_9ScaleType4KindE0ELNS_15FloatRoundStyleE2ESI_EENS1_15EpilogueDefaultEEEEEvvEEEEvNT_6ParamsE,"ax",@progbits
	.align	128
.text._ZN7cutlass13device_kernelINS_4gemm6kernel13GemmUniversalIN4cute5tupleIJiiiiEEENS1_10collective13CollectiveMmaINS1_37MainloopSm90TmaGmmaWarpSpecializedFP8ILi5ENS5_IJNS4_1CILi1EEESB_SB_EEENS1_35KernelTmaWarpSpecializedCooperativeEEENS5_IJNSA_ILi128EEENSA_ILi64EEESG_EEENS_12float_e5m2_tENS5_IJlSB_lEEESI_SJ_NS4_8TiledMMAINS4_8MMA_AtomIJNS4_4SM904GMMA30MMA_64x64x32_F32E5M2E5M2_SS_TNILNSN_7ScaleInE1ELSP_1EEEEEENS4_6LayoutINS5_IJNSA_ILi2EEESB_SB_EEENS5_IJSB_NSA_ILi0EEESV_EEEEENS5_IJNS4_10UnderscoreESY_SY_EEEEENS4_13SM90_TMA_LOADENS4_14ComposedLayoutINS4_7SwizzleILi2ELi4ELi3EEENS4_18smem_ptr_flag_bitsILi8EEENSS_INS5_IJNSA_ILi8EEESG_EEENS5_IJSG_SB_EEEEEEEvNS4_8identityES11_S1B_vS1C_EENS_8epilogue10collective6detail29Sm90TmaWarpSpecializedAdapterINS1F_15DefaultEpilogueISI_SJ_SJ_NS1E_6thread17LinearCombinationISI_Li1EffLNS1J_9ScaleType4KindE0ELNS_15FloatRoundStyleE2ESI_EENS1_15EpilogueDefaultEEEEEvvEEEEvNT_6ParamsE:
        .type           _ZN7cutlass13device_kernelINS_4gemm6kernel13GemmUniversalIN4cute5tupleIJiiiiEEENS1_10collective13CollectiveMmaINS1_37MainloopSm90TmaGmmaWarpSpecializedFP8ILi5ENS5_IJNS4_1CILi1EEESB_SB_EEENS1_35KernelTmaWarpSpecializedCooperativeEEENS5_IJNSA_ILi128EEENSA_ILi64EEESG_EEENS_12float_e5m2_tENS5_IJlSB_lEEESI_SJ_NS4_8TiledMMAINS4_8MMA_AtomIJNS4_4SM904GMMA30MMA_64x64x32_F32E5M2E5M2_SS_TNILNSN_7ScaleInE1ELSP_1EEEEEENS4_6LayoutINS5_IJNSA_ILi2EEESB_SB_EEENS5_IJSB_NSA_ILi0EEESV_EEEEENS5_IJNS4_10UnderscoreESY_SY_EEEEENS4_13SM90_TMA_LOADENS4_14ComposedLayoutINS4_7SwizzleILi2ELi4ELi3EEENS4_18smem_ptr_flag_bitsILi8EEENSS_INS5_IJNSA_ILi8EEESG_EEENS5_IJSG_SB_EEEEEEEvNS4_8identityES11_S1B_vS1C_EENS_8epilogue10collective6detail29Sm90TmaWarpSpecializedAdapterINS1F_15DefaultEpilogueISI_SJ_SJ_NS1E_6thread17LinearCombinationISI_Li1EffLNS1J_9ScaleType4KindE0ELNS_15FloatRoundStyleE2ESI_EENS1_15EpilogueDefaultEEEEEvvEEEEvNT_6ParamsE,@function
        .size           _ZN7cutlass13device_kernelINS_4gemm6kernel13GemmUniversalIN4cute5tupleIJiiiiEEENS1_10collective13CollectiveMmaINS1_37MainloopSm90TmaGmmaWarpSpecializedFP8ILi5ENS5_IJNS4_1CILi1EEESB_SB_EEENS1_35KernelTmaWarpSpecializedCooperativeEEENS5_IJNSA_ILi128EEENSA_ILi64EEESG_EEENS_12float_e5m2_tENS5_IJlSB_lEEESI_SJ_NS4_8TiledMMAINS4_8MMA_AtomIJNS4_4SM904GMMA30MMA_64x64x32_F32E5M2E5M2_SS_TNILNSN_7ScaleInE1ELSP_1EEEEEENS4_6LayoutINS5_IJNSA_ILi2EEESB_SB_EEENS5_IJSB_NSA_ILi0EEESV_EEEEENS5_IJNS4_10UnderscoreESY_SY_EEEEENS4_13SM90_TMA_LOADENS4_14ComposedLayoutINS4_7SwizzleILi2ELi4ELi3EEENS4_18smem_ptr_flag_bitsILi8EEENSS_INS5_IJNSA_ILi8EEESG_EEENS5_IJSG_SB_EEEEEEEvNS4_8identityES11_S1B_vS1C_EENS_8epilogue10collective6detail29Sm90TmaWarpSpecializedAdapterINS1F_15DefaultEpilogueISI_SJ_SJ_NS1E_6thread17LinearCombinationISI_Li1EffLNS1J_9ScaleType4KindE0ELNS_15FloatRoundStyleE2ESI_EENS1_15EpilogueDefaultEEEEEvvEEEEvNT_6ParamsE,(.L_x_139 - _ZN7cutlass13device_kernelINS_4gemm6kernel13GemmUniversalIN4cute5tupleIJiiiiEEENS1_10collective13CollectiveMmaINS1_37MainloopSm90TmaGmmaWarpSpecializedFP8ILi5ENS5_IJNS4_1CILi1EEESB_SB_EEENS1_35KernelTmaWarpSpecializedCooperativeEEENS5_IJNSA_ILi128EEENSA_ILi64EEESG_EEENS_12float_e5m2_tENS5_IJlSB_lEEESI_SJ_NS4_8TiledMMAINS4_8MMA_AtomIJNS4_4SM904GMMA30MMA_64x64x32_F32E5M2E5M2_SS_TNILNSN_7ScaleInE1ELSP_1EEEEEENS4_6LayoutINS5_IJNSA_ILi2EEESB_SB_EEENS5_IJSB_NSA_ILi0EEESV_EEEEENS5_IJNS4_10UnderscoreESY_SY_EEEEENS4_13SM90_TMA_LOADENS4_14ComposedLayoutINS4_7SwizzleILi2ELi4ELi3EEENS4_18smem_ptr_flag_bitsILi8EEENSS_INS5_IJNSA_ILi8EEESG_EEENS5_IJSG_SB_EEEEEEEvNS4_8identityES11_S1B_vS1C_EENS_8epilogue10collective6detail29Sm90TmaWarpSpecializedAdapterINS1F_15DefaultEpilogueISI_SJ_SJ_NS1E_6thread17LinearCombinationISI_Li1EffLNS1J_9ScaleType4KindE0ELNS_15FloatRoundStyleE2ESI_EENS1_15EpilogueDefaultEEEEEvvEEEEvNT_6ParamsE)
        .other          _ZN7cutlass13device_kernelINS_4gemm6kernel13GemmUniversalIN4cute5tupleIJiiiiEEENS1_10collective13CollectiveMmaINS1_37MainloopSm90TmaGmmaWarpSpecializedFP8ILi5ENS5_IJNS4_1CILi1EEESB_SB_EEENS1_35KernelTmaWarpSpecializedCooperativeEEENS5_IJNSA_ILi128EEENSA_ILi64EEESG_EEENS_12float_e5m2_tENS5_IJlSB_lEEESI_SJ_NS4_8TiledMMAINS4_8MMA_AtomIJNS4_4SM904GMMA30MMA_64x64x32_F32E5M2E5M2_SS_TNILNSN_7ScaleInE1ELSP_1EEEEEENS4_6LayoutINS5_IJNSA_ILi2EEESB_SB_EEENS5_IJSB_NSA_ILi0EEESV_EEEEENS5_IJNS4_10UnderscoreESY_SY_EEEEENS4_13SM90_TMA_LOADENS4_14ComposedLayoutINS4_7SwizzleILi2ELi4ELi3EEENS4_18smem_ptr_flag_bitsILi8EEENSS_INS5_IJNSA_ILi8EEESG_EEENS5_IJSG_SB_EEEEEEEvNS4_8identityES11_S1B_vS1C_EENS_8epilogue10collective6detail29Sm90TmaWarpSpecializedAdapterINS1F_15DefaultEpilogueISI_SJ_SJ_NS1E_6thread17LinearCombinationISI_Li1EffLNS1J_9ScaleType4KindE0ELNS_15FloatRoundStyleE2ESI_EENS1_15EpilogueDefaultEEEEEvvEEEEvNT_6ParamsE,@"STO_CUDA_ENTRY STV_DEFAULT"
_ZN7cutlass13device_kernelINS_4gemm6kernel13GemmUniversalIN4cute5tupleIJiiiiEEENS1_10collective13CollectiveMmaINS1_37MainloopSm90TmaGmmaWarpSpecializedFP8ILi5ENS5_IJNS4_1CILi1EEESB_SB_EEENS1_35KernelTmaWarpSpecializedCooperativeEEENS5_IJNSA_ILi128EEENSA_ILi64EEESG_EEENS_12float_e5m2_tENS5_IJlSB_lEEESI_SJ_NS4_8TiledMMAINS4_8MMA_AtomIJNS4_4SM904GMMA30MMA_64x64x32_F32E5M2E5M2_SS_TNILNSN_7ScaleInE1ELSP_1EEEEEENS4_6LayoutINS5_IJNSA_ILi2EEESB_SB_EEENS5_IJSB_NSA_ILi0EEESV_EEEEENS5_IJNS4_10UnderscoreESY_SY_EEEEENS4_13SM90_TMA_LOADENS4_14ComposedLayoutINS4_7SwizzleILi2ELi4ELi3EEENS4_18smem_ptr_flag_bitsILi8EEENSS_INS5_IJNSA_ILi8EEESG_EEENS5_IJSG_SB_EEEEEEEvNS4_8identityES11_S1B_vS1C_EENS_8epilogue10collective6detail29Sm90TmaWarpSpecializedAdapterINS1F_15DefaultEpilogueISI_SJ_SJ_NS1E_6thread17LinearCombinationISI_Li1EffLNS1J_9ScaleType4KindE0ELNS_15FloatRoundStyleE2ESI_EENS1_15EpilogueDefaultEEEEEvvEEEEvNT_6ParamsE:
[----:B------:R-:W-:Y:S01]  /*0000*/  LDC R1, c[0x0][0x28] ;  /* 0x00000a00ff017b82 */ /* 0x000fe20000000800 */
[----:B------:R-:W0:Y:S01]  /*0010*/  S2R R2, SR_TID.X ;  /* 0x0000000000027919 */ /* 0x000e220000002100 */
[----:B------:R-:W-:Y:S01]  /*0020*/  ELECT P0, URZ, PT ;  /* 0x00000000003f782f */ /* 0x000fe20003800000 */
[----:B------:R-:W-:Y:S01]  /*0030*/  BSSY B0, `(.L_x_0) ;  /* 0x000000f000007945 */ /* 0x000fe20003800000 */
[--C-:B0-----:R-:W-:Y:S02]  /*0040*/  SHF.R.U32.HI R0, RZ, 0x5, R2.reuse ;  /* 0x00000005ff007819 */ /* 0x101fe40000011602 */
[----:B------:R-:W-:-:S03]  /*0050*/  SHF.R.U32.HI R4, RZ, 0x7, R2 ;  /* 0x00000007ff047819 */ /* 0x000fc60000011602 */
[----:B------:R-:W0:Y:S04]  /*0060*/  SHFL.IDX PT, R3, R0, RZ, 0x1f ;  /* 0x00001fff00037589 */ /* 0x000e2800000e0000 */
[----:B------:R1:W2:Y:S01]  /*0070*/  SHFL.IDX PT, R7, R4, RZ, 0x1f ;  /* 0x00001fff04077589 */ /* 0x0002a200000e0000 */
[----:B0-----:R-:W-:-:S13]  /*0080*/  ISETP.NE.OR P0, PT, R3, RZ, !P0 ;  /* 0x000000ff0300720c */ /* 0x001fda0004705670 */
[----:B-12---:R-:W-:Y:S05]  /*0090*/  @P0 BRA `(.L_x_1) ;  /* 0x0000000000200947 */ /* 0x006fea0003800000 */
[----:B------:R-:W-:Y:S02]  /*00a0*/  ULDC.64 UR4, c[0x0][0x198] ;  /* 0x0000660000047ab9 */ /* 0x000fe40000000a00 */
[----:B------:R-:W-:Y:S02]  /*00b0*/  UIADD3 UR6, UP0, UR4, 0xf0, URZ ;  /* 0x000000f004067890 */ /* 0x000fe4000ff1e03f */
[----:B------:R-:W-:Y:S02]  /*00c0*/  UIADD3 UR4, UP1, UR4, 0x1f0, URZ ;  /* 0x000001f004047890 */ /* 0x000fe4000ff3e03f */
[----:B------:R-:W-:Y:S02]  /*00d0*/  UIADD3.X UR7, URZ, UR5, URZ, UP0, !UPT ;  /* 0x000000053f077290 */ /* 0x000fe400087fe43f */
[----:B------:R-:W-:-:S07]  /*00e0*/  UIADD3.X UR5, URZ, UR5, URZ, UP1, !UPT ;  /* 0x000000053f057290 */ /* 0x000fce0008ffe43f */
[----:B------:R0:W-:Y:S02]  /*00f0*/  UTMACCTL.PF [UR6] ;  /* 0x00000000060079b9 */ /* 0x0001e40008040000 */
[----:B------:R0:W-:Y:S02]  /*0100*/  UTMACCTL.PF [UR4] ;  /* 0x00000000040079b9 */ /* 0x0001e40008040000 */
[----:B0-----:R-:W-:Y:S01]  /*0110*/  NOP ;  /* 0x0000000000007918 */ /* 0x001fe20000000000 */
.L_x_1:
[----:B------:R-:W-:Y:S05]  /*0120*/  BSYNC B0 ;  /* 0x0000000000007941 */ /* 0x000fea0003800000 */
.L_x_0:
[----:B------:R-:W0:Y:S02]  /*0130*/  SHFL.IDX PT, R4, R0, RZ, 0x1f ;  /* 0x00001fff00047589 */ /* 0x000e2400000e0000 */
[----:B0-----:R-:W-:-:S13]  /*0140*/  ISETP.NE.AND P0, PT, R4, RZ, PT ;  /* 0x000000ff0400720c */ /* 0x001fda0003f05270 */
[----:B------:R-:W-:Y:S05]  /*0150*/  @P0 BRA `(.L_x_2) ;  /* 0x0000000000600947 */ /* 0x000fea0003800000 */
[----:B------:R-:W0:Y:S01]  /*0160*/  S2UR UR8, SR_CgaCtaId ;  /* 0x00000000000879c3 */ /* 0x000e220000008800 */
[----:B------:R-:W-:Y:S01]  /*0170*/  UMOV UR4, 0x400 ;  /* 0x0000040000047882 */ /* 0x000fe20000000000 */
[----:B------:R-:W-:Y:S01]  /*0180*/  UMOV UR5, 0x1 ;  /* 0x0000000100057882 */ /* 0x000fe20000000000 */
[----:B------:R-:W-:Y:S01]  /*0190*/  UMOV UR6, 0x100 ;  /* 0x0000010000067882 */ /* 0x000fe20000000000 */
[----:B------:R-:W-:Y:S01]  /*01a0*/  ELECT P0, URZ, PT ;  /* 0x00000000003f782f */ /* 0x000fe20003800000 */
[----:B------:R-:W-:-:S04]  /*01b0*/  UIADD3 UR6, -UR6, 0x100000, URZ ;  /* 0x0010000006067890 */ /* 0x000fc8000fffe13f */
[----:B------:R-:W-:Y:S02]  /*01c0*/  USHF.L.U32 UR7, UR6, 0xb, URZ ;  /* 0x0000000b06077899 */ /* 0x000fe4000800063f */
[----:B------:R-:W-:Y:S02]  /*01d0*/  USHF.L.U32 UR6, UR6, 0x1, URZ ;  /* 0x0000000106067899 */ /* 0x000fe4000800063f */
[----:B0-----:R-:W-:Y:S02]  /*01e0*/  ULEA UR8, UR8, UR4, 0x18 ;  /* 0x0000000408087291 */ /* 0x001fe4000f8ec03f */
[----:B------:R-:W-:-:S04]  /*01f0*/  UIADD3 UR4, -UR5, 0x100000, URZ ;  /* 0x0010000005047890 */ /* 0x000fc8000fffe13f */
[----:B------:R-:W-:Y:S02]  /*0200*/  USHF.L.U32 UR5, UR4, 0xb, URZ ;  /* 0x0000000b04057899 */ /* 0x000fe4000800063f */
[----:B------:R-:W-:Y:S01]  /*0210*/  USHF.L.U32 UR4, UR4, 0x1, URZ ;  /* 0x0000000104047899 */ /* 0x000fe2000800063f */
[----:B------:R-:W0:Y:S11]  /*0220*/  FENCE.VIEW.ASYNC.S ;  /* 0x00000000000073c6 */ /* 0x000e360000000000 */
[----:B0-----:R0:W1:Y:S01]  /*0230*/  SYNCS.EXCH.64 URZ, [UR8], UR4 ;  /* 0x00000004083f75b2 */ /* 0x0010620008000100 */
[----:B------:R0:W2:Y:S01]  /*0240*/  SYNCS.EXCH.64 URZ, [UR8+0x28], UR6 ;  /* 0x00002806083f75b2 */ /* 0x0000a20008000100 */
[----:B------:R0:W3:Y:S01]  /*0250*/  SYNCS.EXCH.64 URZ, [UR8+0x8], UR4 ;  /* 0x00000804083f75b2 */ /* 0x0000e20008000100 */
[----:B------:R0:W4:Y:S01]  /*0260*/  SYNCS.EXCH.64 URZ, [UR8+0x30], UR6 ;  /* 0x00003006083f75b2 */ /* 0x0001220008000100 */
[----:B------:R0:W0:Y:S01]  /*0270*/  SYNCS.EXCH.64 URZ, [UR8+0x10], UR4 ;  /* 0x00001004083f75b2 */ /* 0x0000220008000100 */
[----:B------:R0:W0:Y:S01]  /*0280*/  SYNCS.EXCH.64 URZ, [UR8+0x38], UR6 ;  /* 0x00003806083f75b2 */ /* 0x0000220008000100 */
[----:B------:R0:W0:Y:S01]  /*0290*/  SYNCS.EXCH.64 URZ, [UR8+0x18], UR4 ;  /* 0x00001804083f75b2 */ /* 0x0000220008000100 */
[----:B------:R0:W0:Y:S01]  /*02a0*/  SYNCS.EXCH.64 URZ, [UR8+0x40], UR6 ;  /* 0x00004006083f75b2 */ /* 0x0000220008000100 */
[----:B------:R0:W0:Y:S01]  /*02b0*/  SYNCS.EXCH.64 URZ, [UR8+0x20], UR4 ;  /* 0x00002004083f75b2 */ /* 0x0000220008000100 */
[----:B------:R0:W0:Y:S01]  /*02c0*/  SYNCS.EXCH.64 URZ, [UR8+0x48], UR6 ;  /* 0x00004806083f75b2 */ /* 0x0000220008000100 */
[----:B------:R-:W-:Y:S01]  /*02d0*/  NOP ;  /* 0x0000000000007918 */ /* 0x000fe20000000000 */
.L_x_2:
[----:B------:R-:W5:Y:S01]  /*02e0*/  SHFL.IDX PT, R0, R0, RZ, 0x1f ;  /* 0x00001fff00007589 */ /* 0x000f6200000e0000 */
[----:B------:R-:W1:Y:S01]  /*02f0*/  LDC R4, c[0x0][0x65c] ;  /* 0x00019700ff047b82 */ /* 0x000e620000000800 */
[----:B------:R-:W-:Y:S02]  /*0300*/  ELECT P0, URZ, PT ;  /* 0x00000000003f782f */ /* 0x000fe40003800000 */
[----:B------:R-:W-:Y:S01]  /*0310*/  ISETP.NE.AND P2, PT, R7, RZ, PT ;  /* 0x000000ff0700720c */ /* 0x000fe20003f45270 */
[----:B------:R-:W2:Y:S01]  /*0320*/  S2R R8, SR_CTAID.Y ;  /* 0x0000000000087919 */ /* 0x000ea20000002600 */
[----:B0-----:R-:W-:Y:S01]  /*0330*/  UMOV UR4, 0x20 ;  /* 0x0000002000047882 */ /* 0x001fe20000000000 */
[----:B------:R-:W-:Y:S01]  /*0340*/  NOP ;  /* 0x0000000000007918 */ /* 0x000fe20000000000 */
[----:B------:R-:W-:Y:S01]  /*0350*/  NOP ;  /* 0x0000000000007918 */ /* 0x000fe20000000000 */
[----:B------:R-:W0:Y:S01]  /*0360*/  S2R R6, SR_CTAID.X ;  /* 0x0000000000067919 */ /* 0x000e220000002500 */
[----:B-----5:R-:W-:-:S02]  /*0370*/  ISETP.NE.OR P0, PT, R0, RZ, !P0 ;  /* 0x000000ff0000720c */ /* 0x020fc40004705670 */
[----:B-1----:R-:W-:Y:S02]  /*0380*/  ISETP.NE.AND P4, PT, R4, 0x1, PT ;  /* 0x000000010400780c */ /* 0x002fe40003f85270 */
[----:B------:R-:W-:-:S04]  /*0390*/  SHF.R.S32.HI R4, RZ, 0x1f, R3 ;  /* 0x0000001fff047819 */ /* 0x000fc80000011403 */
[----:B------:R-:W-:-:S04]  /*03a0*/  LEA.HI R4, R4, R3, RZ, 0x2 ;  /* 0x0000000304047211 */ /* 0x000fc800078f10ff */
[----:B------:R-:W-:Y:S01]  /*03b0*/  LOP3.LUT R4, R4, 0xfffffffc, RZ, 0xc0, !PT ;  /* 0xfffffffc04047812 */ /* 0x000fe200078ec0ff */
[----:B------:R-:W-:Y:S01]  /*03c0*/  VOTEU.ALL UP0, P0 ;  /* 0x00000000003f7886 */ /* 0x000fe20000000000 */
[----:B------:R-:W-:Y:S01]  /*03d0*/  VOTEU.ALL UP1, P0 ;  /* 0x00000000003f7886 */ /* 0x000fe20000020000 */
[----:B------:R-:W0:Y:S01]  /*03e0*/  @P4 LDC R9, c[0x0][0x10] ;  /* 0x00000400ff094b82 */ /* 0x000e220000000800 */
[----:B------:R-:W-:Y:S02]  /*03f0*/  @P4 IMAD.MOV.U32 R5, RZ, RZ, RZ ;  /* 0x000000ffff054224 */ /* 0x000fe400078e00ff */
[----:B------:R-:W-:Y:S01]  /*0400*/  IMAD.IADD R3, R3, 0x1, -R4 ;  /* 0x0000000103037824 */ /* 0x000fe200078e0a04 */
[----:B------:R-:W-:Y:S01]  /*0410*/  @!UP0 UMOV UR6, 0x400 ;  /* 0x0000040000068882 */ /* 0x000fe20000000000 */
[----:B------:R-:W-:-:S04]  /*0420*/  @!UP0 UIADD3 UR4, -UR4, 0x100000, URZ ;  /* 0x0010000004048890 */ /* 0x000fc8000fffe13f */
[----:B------:R-:W-:Y:S02]  /*0430*/  @!UP0 USHF.L.U32 UR5, UR4, 0xb, URZ ;  /* 0x0000000b04058899 */ /* 0x000fe4000800063f */
[----:B------:R-:W-:Y:S01]  /*0440*/  @!UP0 USHF.L.U32 UR4, UR4, 0x1, URZ ;  /* 0x0000000104048899 */ /* 0x000fe2000800063f */
[----:B--2---:R-:W-:Y:S01]  /*0450*/  @P4 IMAD.MOV.U32 R4, RZ, RZ, R8 ;  /* 0x000000ffff044224 */ /* 0x004fe200078e0008 */
[----:B------:R-:W1:Y:S01]  /*0460*/  @!UP0 S2UR UR7, SR_CgaCtaId ;  /* 0x00000000000789c3 */ /* 0x000e620000008800 */
[----:B------:R-:W-:-:S07]  /*0470*/  @P4 IMAD.MOV.U32 R13, RZ, RZ, RZ ;  /* 0x000000ffff0d4224 */ /* 0x000fce00078e00ff */
[----:B------:R-:W2:Y:S01]  /*0480*/  @!P4 LDC R11, c[0x0][0xc] ;  /* 0x00000300ff0bcb82 */ /* 0x000ea20000000800 */
[----:B0-----:R-:W-:-:S04]  /*0490*/  @P4 IMAD.WIDE.U32 R4, R6, R9, R4 ;  /* 0x0000000906044225 */ /* 0x001fc800078e0004 */
[----:B------:R-:W-:Y:S02]  /*04a0*/  VIADD R9, R7, 0xffffffff ;  /* 0xffffffff07097836 */ /* 0x000fe40000000000 */
[----:B------:R-:W-:Y:S01]  /*04b0*/  @P4 IMAD.MOV.U32 R0, RZ, RZ, R4 ;  /* 0x000000ffff004224 */ /* 0x000fe200078e0004 */
[----:B-1----:R-:W-:Y:S02]  /*04c0*/  @!UP0 ULEA UR6, UR7, UR6, 0x18 ;  /* 0x0000000607068291 */ /* 0x002fe4000f8ec03f */
[----:B------:R-:W-:Y:S01]  /*04d0*/  ISETP.GE.U32.AND P1, PT, R9, 0x2, PT ;  /* 0x000000020900780c */ /* 0x000fe20003f26070 */
[----:B------:R-:W-:Y:S01]  /*04e0*/  VOTEU.ALL UP0, P0 ;  /* 0x00000000003f7886 */ /* 0x000fe20000000000 */
[----:B------:R-:W-:Y:S01]  /*04f0*/  ISETP.NE.AND P0, PT, R3, 0x3, PT ;  /* 0x000000030300780c */ /* 0x000fe20003f05270 */
[----:B------:R-:W-:-:S03]  /*0500*/  @P4 IMAD.IADD R5, R5, 0x1, R13 ;  /* 0x0000000105054824 */ /* 0x000fc600078e020d */
[----:B------:R-:W-:-:S04]  /*0510*/  ISETP.EQ.OR P0, PT, R3, RZ, !P0 ;  /* 0x000000ff0300720c */ /* 0x000fc80004702670 */
[----:B------:R-:W-:Y:S01]  /*0520*/  ISETP.EQ.AND P0, PT, R7, RZ, P0 ;  /* 0x000000ff0700720c */ /* 0x000fe20000702270 */
[----:B------:R-:W-:Y:S01]  /*0530*/  IMAD.MOV.U32 R7, RZ, RZ, RZ ;  /* 0x000000ffff077224 */ /* 0x000fe200078e00ff */
[----:B------:R-:W0:Y:S02]  /*0540*/  FENCE.VIEW.ASYNC.S ;  /* 0x00000000000073c6 */ /* 0x000e240000000000 */
[----:B0-----:R0:W3:Y:S01]  /*0550*/  @!UP0 SYNCS.EXCH.64 URZ, [UR6+0x60], UR4 ;  /* 0x00006004063f85b2 */ /* 0x0010e20008000100 */
[----:B------:R-:W-:Y:S01]  /*0560*/  SEL R4, RZ, 0x1, !P0 ;  /* 0x00000001ff047807 */ /* 0x000fe20004000000 */
[----:B--2---:R-:W-:-:S03]  /*0570*/  @!P4 IMAD.WIDE.U32 R10, R11, R8, R6 ;  /* 0x000000080b0ac225 */ /* 0x004fc600078e0006 */
[----:B------:R-:W-:Y:S01]  /*0580*/  SEL R4, R4, 0x2, P1 ;  /* 0x0000000204047807 */ /* 0x000fe20000800000 */
[----:B------:R-:W-:Y:S02]  /*0590*/  @!P4 IMAD.MOV.U32 R0, RZ, RZ, R10 ;  /* 0x000000ffff00c224 */ /* 0x000fe400078e000a */
[----:B------:R-:W-:Y:S01]  /*05a0*/  @!P4 IMAD.MOV.U32 R5, RZ, RZ, R11 ;  /* 0x000000ffff05c224 */ /* 0x000fe200078e000b */
[----:B------:R0:W3:Y:S01]  /*05b0*/  @!UP1 SYNCS.EXCH.64 URZ, [UR6+0x68], UR4 ;  /* 0x00006804063f95b2 */ /* 0x0000e20008000100 */
[----:B------:R-:W-:Y:S01]  /*05c0*/  NOP ;  /* 0x0000000000007918 */ /* 0x000fe20000000000 */
[----:B---34-:R-:W-:Y:S06]  /*05d0*/  BAR.SYNC.DEFER_BLOCKING 0x0 ;  /* 0x0000000000007b1d */ /* 0x018fec0000010000 */
[----:B------:R-:W-:Y:S05]  /*05e0*/  @!P2 BRA `(.L_x_3) ;  /* 0x0000004c0020a947 */ /* 0x000fea0003800000 */
[----:B------:R-:W-:-:S13]  /*05f0*/  ISETP.GT.U32.AND P0, PT, R9, 0x1, PT ;  /* 0x000000010900780c */ /* 0x000fda0003f04070 */
[----:B0-----:R-:W-:Y:S05]  /*0600*/  @P0 EXIT ;  /* 0x000000000000094d */ /* 0x001fea0003800000 */
[----:B------:R-:W-:Y:S01]  /*0610*/  ULDC.64 UR4, c[0x0][0x650] ;  /* 0x0001940000047ab9 */ /* 0x000fe20000000a00 */
[----:B------:R-:W-:Y:S01]  /*0620*/  PRMT R9, RZ, 0x7610, R9 ;  /* 0x00007610ff097816 */ /* 0x000fe20000000009 */
[----:B------:R-:W-:Y:S01]  /*0630*/  IMAD.MOV.U32 R16, RZ, RZ, -0x1 ;  /* 0xffffffffff107424 */ /* 0x000fe200078e00ff */
[----:B------:R-:W-:Y:S01]  /*0640*/  ISETP.GE.U32.AND P0, PT, R0, UR4, PT ;  /* 0x0000000400007c0c */ /* 0x000fe2000bf06070 */
[----:B------:R-:W-:Y:S02]  /*0650*/  IMAD.MOV.U32 R12, RZ, RZ, -0x1 ;  /* 0xffffffffff0c7424 */ /* 0x000fe400078e00ff */
[----:B------:R-:W-:Y:S01]  /*0660*/  IMAD.MOV.U32 R69, RZ, RZ, -0x1 ;  /* 0xffffffffff457424 */ /* 0x000fe200078e00ff */
[----:B------:R-:W-:-:S13]  /*0670*/  ISETP.GE.U32.AND.EX P0, PT, R5, UR5, PT, P0 ;  /* 0x0000000505007c0c */ /* 0x000fda000bf06100 */
[----:B------:R-:W-:Y:S05]  /*0680*/  @P0 BRA `(.L_x_4) ;  /* 0x0000000400600947 */ /* 0x000fea0003800000 */
[----:B------:R-:W0:Y:S01]  /*0690*/  LDC.64 R16, c[0x0][0x628] ;  /* 0x00018a00ff107b82 */ /* 0x000e220000000a00 */
[----:B------:R-:W-:Y:S02]  /*06a0*/  IMAD.MOV.U32 R10, RZ, RZ, R0 ;  /* 0x000000ffff0a7224 */ /* 0x000fe400078e0000 */
[----:B------:R-:W-:-:S05]  /*06b0*/  IMAD.MOV.U32 R11, RZ, RZ, R5 ;  /* 0x000000ffff0b7224 */ /* 0x000fca00078e0005 */
[----:B------:R-:W1:Y:S08]  /*06c0*/  LDC R18, c[0x0][0x630] ;  /* 0x00018c00ff127b82 */ /* 0x000e700000000800 */
[----:B------:R-:W2:Y:S01]  /*06d0*/  LDC.64 R20, c[0x0][0x620] ;  /* 0x00018800ff147b82 */ /* 0x000ea20000000a00 */
[----:B0-----:R-:W-:-:S04]  /*06e0*/  ISETP.NE.U32.AND P0, PT, R16, RZ, PT ;  /* 0x000000ff1000720c */ /* 0x001fc80003f05070 */
[----:B------:R-:W-:-:S13]  /*06f0*/  ISETP.NE.AND.EX P0, PT, R17, RZ, PT, P0 ;  /* 0x000000ff1100720c */ /* 0x000fda0003f05300 */
[----:B-12---:R-:W-:Y:S05]  /*0700*/  @!P0 BRA `(.L_x_5) ;  /* 0x0000000000288947 */ /* 0x006fea0003800000 */
[----:B------:R-:W0:Y:S02]  /*0710*/  LDC R3, c[0x0][0x634] ;  /* 0x00018d00ff037b82 */ /* 0x000e240000000800 */
[----:B0-----:R-:W-:-:S05]  /*0720*/  IADD3 R3, P0, R0, R3, RZ ;  /* 0x0000000300037210 */ /* 0x001fca0007f1e0ff */
[----:B------:R-:W-:-:S04]  /*0730*/  IMAD.X R9, RZ, RZ, R5, P0 ;  /* 0x000000ffff097224 */ /* 0x000fc800000e0605 */
[----:B------:R-:W-:-:S04]  /*0740*/  IMAD.WIDE.U32 R10, R9, R16, RZ ;  /* 0x00000010090a7225 */ /* 0x000fc800078e00ff */
[----:B------:R-:W-:-:S04]  /*0750*/  IMAD.WIDE.U32 R12, P0, R3, R17, R10 ;  /* 0x00000011030c7225 */ /* 0x000fc8000780000a */
[----:B------:R-:W-:-:S04]  /*0760*/  IMAD.WIDE.U32 R10, R3, R16, RZ ;  /* 0x00000010030a7225 */ /* 0x000fc800078e00ff */
[----:B------:R-:W-:Y:S01]  /*0770*/  IMAD.X R15, RZ, RZ, RZ, P0 ;  /* 0x000000ffff0f7224 */ /* 0x000fe200000e06ff */
[----:B------:R-:W-:Y:S01]  /*0780*/  IADD3 RZ, P0, R11, R12, RZ ;  /* 0x0000000c0bff7210 */ /* 0x000fe20007f1e0ff */
[----:B------:R-:W-:-:S04]  /*0790*/  IMAD.MOV.U32 R14, RZ, RZ, R13 ;  /* 0x000000ffff0e7224 */ /* 0x000fc800078e000d */
[----:B------:R-:W-:-:S08]  /*07a0*/  IMAD.WIDE.U32.X R10, R9, R17, R14, P0 ;  /* 0x00000011090a7225 */ /* 0x000fd000000e040e */
.L_x_5:
[-CC-:B------:R-:W-:Y:S01]  /*07b0*/  SHF.R.U64 R69, R10, R18.reuse, R11.reuse ;  /* 0x000000120a457219 */ /* 0x180fe2000000120b */
[----:B------:R-:W0:Y:S01]  /*07c0*/  LDC.64 R22, c[0x0][0x640] ;  /* 0x00019000ff167b82 */ /* 0x000e220000000a00 */
[----:B------:R-:W-:Y:S01]  /*07d0*/  SHF.R.U32.HI R7, RZ, R18, R11 ;  /* 0x00000012ff077219 */ /* 0x000fe2000001160b */
[----:B------:R-:W-:Y:S01]  /*07e0*/  ULDC UR4, c[0x0][0x150] ;  /* 0x0000540000047ab9 */ /* 0x000fe20000000800 */
[----:B------:R-:W-:Y:S01]  /*07f0*/  IADD3 R9, P0, RZ, -R69, RZ ;  /* 0x80000045ff097210 */ /* 0x000fe20007f1e0ff */
[----:B------:R-:W-:Y:S01]  /*0800*/  IMAD.MOV.U32 R10, RZ, RZ, R0 ;  /* 0x000000ffff0a7224 */ /* 0x000fe200078e0000 */
[----:B------:R-:W-:Y:S01]  /*0810*/  I2FP.F32.U32 R3, R6 ;  /* 0x0000000600037245 */ /* 0x000fe20000201000 */
[----:B------:R-:W-:Y:S02]  /*0820*/  IMAD.MOV.U32 R11, RZ, RZ, R5 ;  /* 0x000000ffff0b7224 */ /* 0x000fe400078e0005 */
[----:B------:R-:W1:Y:S01]  /*0830*/  LDC R14, c[0x0][0x618] ;  /* 0x00018600ff0e7b82 */ /* 0x000e620000000800 */
[----:B------:R-:W-:-:S02]  /*0840*/  IMAD.X R13, RZ, RZ, ~R7, P0 ;  /* 0x000000ffff0d7224 */ /* 0x000fc400000e0e07 */
[----:B------:R-:W-:Y:S01]  /*0850*/  FMUL R3, R3, UR4 ;  /* 0x0000000403037c20 */ /* 0x000fe20008400000 */
[----:B------:R-:W-:Y:S01]  /*0860*/  IMAD.WIDE.U32 R10, R9, R20, R10 ;  /* 0x00000014090a7225 */ /* 0x000fe200078e000a */
[----:B------:R-:W-:-:S03]  /*0870*/  ULDC UR4, c[0x0][0x154] ;  /* 0x0000550000047ab9 */ /* 0x000fc60000000800 */
[----:B------:R-:W-:Y:S01]  /*0880*/  IMAD R12, R13, R20, RZ ;  /* 0x000000140d0c7224 */ /* 0x000fe200078e02ff */
[----:B------:R-:W2:Y:S01]  /*0890*/  LDC R7, c[0x0][0x144] ;  /* 0x00005100ff077b82 */ /* 0x000ea20000000800 */
[----:B------:R-:W3:Y:S01]  /*08a0*/  F2I.U32.TRUNC.NTZ R3, R3 ;  /* 0x0000000300037305 */ /* 0x000ee2000020f000 */
[----:B------:R-:W-:Y:S02]  /*08b0*/  IMAD.MOV.U32 R13, RZ, RZ, -0x1 ;  /* 0xffffffffff0d7424 */ /* 0x000fe400078e00ff */
[----:B------:R-:W-:-:S04]  /*08c0*/  IMAD R9, R9, R21, R12 ;  /* 0x0000001509097224 */ /* 0x000fc800078e020c */
[----:B------:R-:W4:Y:S01]  /*08d0*/  LDC R18, c[0x0][0x608] ;  /* 0x00018200ff127b82 */ /* 0x000f220000000800 */
[----:B------:R-:W-:Y:S01]  /*08e0*/  IMAD.IADD R11, R11, 0x1, R9 ;  /* 0x000000010b0b7824 */ /* 0x000fe200078e0209 */
[----:B0-----:R-:W-:Y:S02]  /*08f0*/  ISETP.NE.U32.AND P0, PT, R22, RZ, PT ;  /* 0x000000ff1600720c */ /* 0x001fe40003f05070 */
[----:B------:R-:W-:Y:S02]  /*0900*/  I2FP.F32.U32 R9, R8 ;  /* 0x0000000800097245 */ /* 0x000fe40000201000 */
[----:B------:R-:W-:Y:S02]  /*0910*/  ISETP.NE.AND.EX P0, PT, R23, RZ, PT, P0 ;  /* 0x000000ff1700720c */ /* 0x000fe40003f05300 */
[----:B------:R-:W0:Y:S01]  /*0920*/  LDC R12, c[0x0][0x658] ;  /* 0x00019600ff0c7b82 */ /* 0x000e220000000800 */
[-C--:B-1----:R-:W-:Y:S01]  /*0930*/  SHF.R.U64 R16, R10, R14.reuse, R11 ;  /* 0x0000000e0a107219 */ /* 0x082fe2000000120b */
[----:B---3--:R-:W-:Y:S01]  /*0940*/  IMAD.MOV R10, RZ, RZ, -R3 ;  /* 0x000000ffff0a7224 */ /* 0x008fe200078e0a03 */
[----:B------:R-:W-:-:S05]  /*0950*/  SHF.R.U32.HI R11, RZ, R14, R11 ;  /* 0x0000000eff0b7219 */ /* 0x000fca000001160b */
[----:B------:R-:W1:Y:S01]  /*0960*/  LDC R17, c[0x0][0x148] ;  /* 0x00005200ff117b82 */ /* 0x000e620000000800 */
[----:B--2---:R-:W-:Y:S02]  /*0970*/  IMAD R3, R7, R10, R6 ;  /* 0x0000000a07037224 */ /* 0x004fe400078e0206 */
[----:B------:R-:W-:-:S04]  /*0980*/  FMUL R7, R9, UR4 ;  /* 0x0000000409077c20 */ /* 0x000fc80008400000 */
[----:B------:R2:W3:Y:S01]  /*0990*/  F2I.U32.TRUNC.NTZ R15, R7 ;  /* 0x00000007000f7305 */ /* 0x0004e2000020f000 */
[----:B------:R-:W1:Y:S01]  /*09a0*/  LDC R21, c[0x0][0x600] ;  /* 0x00018000ff157b82 */ /* 0x000e620000000800 */
[-CC-:B----4-:R-:W-:Y:S02]  /*09b0*/  SHF.R.U64 R27, R16, R18.reuse, R11.reuse ;  /* 0x00000012101b7219 */ /* 0x190fe4000000120b */
[----:B------:R-:W-:Y:S01]  /*09c0*/  SHF.R.U32.HI R9, RZ, R18, R11 ;  /* 0x00000012ff097219 */ /* 0x000fe2000001160b */
[----:B------:R-:W-:-:S04]  /*09d0*/  IMAD.MOV.U32 R11, RZ, RZ, 0x1 ;  /* 0x00000001ff0b7424 */ /* 0x000fc800078e00ff */
[----:B------:R-:W4:Y:S01]  /*09e0*/  LDC R20, c[0x0][0x648] ;  /* 0x00019200ff147b82 */ /* 0x000f220000000800 */
[-C--:B0-----:R-:W-:Y:S02]  /*09f0*/  SHF.L.U32 R6, R13, R12.reuse, RZ ;  /* 0x0000000c0d067219 */ /* 0x081fe400000006ff */
[-CC-:B------:R-:W-:Y:S02]  /*0a00*/  SHF.R.U64 R18, R27, R12.reuse, R9.reuse ;  /* 0x0000000c1b127219 */ /* 0x180fe40000001209 */
[----:B------:R-:W-:Y:S02]  /*0a10*/  SHF.R.U32.HI R19, RZ, R12, R9 ;  /* 0x0000000cff137219 */ /* 0x000fe40000011609 */
[----:B------:R-:W-:Y:S01]  /*0a20*/  LOP3.LUT R14, RZ, R6, RZ, 0x33, !PT ;  /* 0x00000006ff0e7212 */ /* 0x000fe200078e33ff */
[----:B------:R-:W0:Y:S01]  /*0a30*/  LDC R25, c[0x0][0x638] ;  /* 0x00018e00ff197b82 */ /* 0x000e220000000800 */
[----:B------:R-:W-:Y:S01]  /*0a40*/  SHF.L.U32 R9, R11, R12, RZ ;  /* 0x0000000c0b097219 */ /* 0x000fe200000006ff */
[----:B------:R-:W-:-:S02]  /*0a50*/  IMAD.MOV.U32 R6, RZ, RZ, R18 ;  /* 0x000000ffff067224 */ /* 0x000fc400078e0012 */
[----:B--2---:R-:W-:-:S04]  /*0a60*/  IMAD.MOV.U32 R7, RZ, RZ, R19 ;  /* 0x000000ffff077224 */ /* 0x004fc800078e0013 */
[----:B------:R-:W2:Y:S01]  /*0a70*/  LDC R24, c[0x0][0x610] ;  /* 0x00018400ff187b82 */ /* 0x000ea20000000800 */
[----:B---3--:R-:W-:Y:S05]  /*0a80*/  @!P0 BRA `(.L_x_6) ;  /* 0x0000000000288947 */ /* 0x008fea0003800000 */
[----:B------:R-:W3:Y:S02]  /*0a90*/  LDC R13, c[0x0][0x64c] ;  /* 0x00019300ff0d7b82 */ /* 0x000ee40000000800 */
[----:B---3--:R-:W-:-:S05]  /*0aa0*/  IADD3 R13, P0, R18, R13, RZ ;  /* 0x0000000d120d7210 */ /* 0x008fca0007f1e0ff */
        /* <DEDUP_REMOVED lines=8> */
.L_x_6:
[----:B----4-:R-:W-:Y:S01]  /*0b30*/  SHF.R.U64 R6, R6, R20, R7 ;  /* 0x0000001406067219 */ /* 0x010fe20000001207 */
[----:B-1----:R-:W-:Y:S01]  /*0b40*/  VIADD R7, R21, 0xffffffff ;  /* 0xffffffff15077836 */ /* 0x002fe20000000000 */
[----:B------:R-:W-:Y:S01]  /*0b50*/  LOP3.LUT R14, R27, R14, RZ, 0xc0, !PT ;  /* 0x0000000e1b0e7212 */ /* 0x000fe200078ec0ff */
[----:B------:R-:W-:Y:S02]  /*0b60*/  IMAD.MOV R15, RZ, RZ, -R15 ;  /* 0x000000ffff0f7224 */ /* 0x000fe400078e0a0f */
[----:B------:R-:W-:Y:S01]  /*0b70*/  IMAD.MOV R10, RZ, RZ, -R6 ;  /* 0x000000ffff0a7224 */ /* 0x000fe200078e0a06 */
[----:B------:R-:W-:Y:S01]  /*0b80*/  LOP3.LUT R7, R16, R7, RZ, 0xc0, !PT ;  /* 0x0000000710077212 */ /* 0x000fe200078ec0ff */
[----:B------:R-:W-:Y:S02]  /*0b90*/  IMAD R14, R9, R6, R14 ;  /* 0x00000006090e7224 */ /* 0x000fe400078e020e */
[----:B------:R-:W-:Y:S02]  /*0ba0*/  @P4 IMAD R3, R17, R15, R8 ;  /* 0x0000000f11034224 */ /* 0x000fe400078e0208 */
[----:B0-----:R-:W-:-:S02]  /*0bb0*/  IMAD R6, R10, R25, R18 ;  /* 0x000000190a067224 */ /* 0x001fc400078e0212 */
[----:B--2---:R-:W-:Y:S02]  /*0bc0*/  IMAD R3, R14, R24, R3 ;  /* 0x000000180e037224 */ /* 0x004fe400078e0203 */
[----:B------:R-:W-:Y:S02]  /*0bd0*/  IMAD R6, R6, R21, R7 ;  /* 0x0000001506067224 */ /* 0x000fe400078e0207 */
[----:B------:R-:W-:-:S03]  /*0be0*/  IMAD.MOV.U32 R9, RZ, RZ, 0x1 ;  /* 0x00000001ff097424 */ /* 0x000fc600078e00ff */
[----:B------:R-:W-:Y:S02]  /*0bf0*/  SEL R12, R6, R3, !P4 ;  /* 0x00000003060c7207 */ /* 0x000fe40006000000 */
[----:B------:R-:W-:-:S07]  /*0c00*/  SEL R16, R3, R6, !P4 ;  /* 0x0000000603107207 */ /* 0x000fce0006000000 */
.L_x_4:
[----:B------:R-:W-:-:S08]  /*0c10*/  NOP ;  /* 0x0000000000007918 */ /* 0x000fd00000000000 */
[----:B------:R-:W0:Y:S02]  /*0c20*/  USETMAXREG.TRY_ALLOC.CTAPOOL UP0, 0xe8 ;  /* 0x000000e8000079c8 */ /* 0x000e240008000600 */
[----:B0-----:R-:W-:-:S13]  /*0c30*/  PLOP3.LUT P0, PT, PT, PT, UP0, 0x80, 0x0 ;  /* 0x000000000000781c */ /* 0x001fda0003f0f008 */
[----:B------:R-:W-:Y:S05]  /*0c40*/  @!P0 BRA `(.L_x_4) ;  /* 0xfffffffc00f08947 */ /* 0x000fea000383ffff */
[----:B------:R-:W-:Y:S01]  /*0c50*/  ULDC.64 UR4, c[0x0][0x598] ;  /* 0x0001660000047ab9 */ /* 0x000fe20000000a00 */
[----:B------:R-:W-:Y:S01]  /*0c60*/  ULDC.64 UR16, c[0x0][0x208] ;  /* 0x0000820000107ab9 */ /* 0x000fe20000000a00 */
[----:B------:R-:W-:-:S04]  /*0c70*/  ISETP.NE.U32.AND P0, PT, RZ, UR4, PT ;  /* 0x00000004ff007c0c */ /* 0x000fc8000bf05070 */
[----:B------:R-:W-:-:S13]  /*0c80*/  ISETP.NE.AND.EX P0, PT, RZ, UR5, PT, P0 ;  /* 0x00000005ff007c0c */ /* 0x000fda000bf05300 */
[----:B------:R-:W-:Y:S05]  /*0c90*/  @!P0 BRA `(.L_x_7) ;  /* 0x00000000001c8947 */ /* 0x000fea0003800000 */
[----:B------:R-:W0:Y:S02]  /*0ca0*/  LDC.64 R6, c[0x0][0x598] ;  /* 0x00016600ff067b82 */ /* 0x000e240000000a00 */
[----:B0-----:R-:W2:Y:S02]  /*0cb0*/  LDG.E.64 R6, desc[UR16][R6.64] ;  /* 0x0000001006067981 */ /* 0x001ea4000c1e1b00 */
[----:B--2---:R-:W-:-:S04]  /*0cc0*/  ISETP.NE.U32.AND P0, PT, R6, RZ, PT ;  /* 0x000000ff0600720c */ /* 0x004fc80003f05070 */
[----:B------:R-:W-:-:S13]  /*0cd0*/  ISETP.NE.AND.EX P0, PT, R7, RZ, PT, P0 ;  /* 0x000000ff0700720c */ /* 0x000fda0003f05300 */
[----:B------:R-:W-:Y:S05]  /*0ce0*/  @!P0 BRA `(.L_x_7) ;  /* 0x0000000000088947 */ /* 0x000fea0003800000 */
[----:B------:R0:W5:Y:S01]  /*0cf0*/  LD.E R3, desc[UR16][R6.64] ;  /* 0x0000001006037980 */ /* 0x000162000c101900 */
[----:B------:R-:W-:Y:S05]  /*0d00*/  BRA `(.L_x_8) ;  /* 0x0000000000207947 */ /* 0x000fea0003800000 */
.L_x_7:
[----:B------:R-:W-:Y:S02]  /*0d10*/  ULDC.64 UR4, c[0x0][0x588] ;  /* 0x0001620000047ab9 */ /* 0x000fe40000000a00 */
[----:B------:R-:W-:-:S04]  /*0d20*/  ISETP.NE.U32.AND P0, PT, RZ, UR4, PT ;  /* 0x00000004ff007c0c */ /* 0x000fc8000bf05070 */
[----:B------:R-:W-:-:S13]  /*0d30*/  ISETP.NE.AND.EX P0, PT, RZ, UR5, PT, P0 ;  /* 0x00000005ff007c0c */ /* 0x000fda000bf05300 */
[----:B------:R-:W-:Y:S05]  /*0d40*/  @!P0 BRA `(.L_x_9) ;  /* 0x00000000000c8947 */ /* 0x000fea0003800000 */
[----:B------:R-:W0:Y:S02]  /*0d50*/  LDC.64 R6, c[0x0][0x588] ;  /* 0x00016200ff067b82 */ /* 0x000e240000000a00 */
[----:B0-----:R1:W5:Y:S01]  /*0d60*/  LDG.E R3, desc[UR16][R6.64] ;  /* 0x0000001006037981 */ /* 0x001362000c1e1900 */
[----:B------:R-:W-:Y:S05]  /*0d70*/  BRA `(.L_x_8) ;  /* 0x0000000000047947 */ /* 0x000fea0003800000 */
.L_x_9:
[----:B------:R-:W2:Y:S02]  /*0d80*/  LDC R3, c[0x0][0x580] ;  /* 0x00016000ff037b82 */ /* 0x000ea40000000800 */
.L_x_8:
[----:B------:R-:W-:Y:S02]  /*0d90*/  ULDC.64 UR4, c[0x0][0x5a0] ;  /* 0x0001680000047ab9 */ /* 0x000fe40000000a00 */
[----:B------:R-:W-:-:S04]  /*0da0*/  ISETP.NE.U32.AND P0, PT, RZ, UR4, PT ;  /* 0x00000004ff007c0c */ /* 0x000fc8000bf05070 */
[----:B------:R-:W-:-:S13]  /*0db0*/  ISETP.NE.AND.EX P0, PT, RZ, UR5, PT, P0 ;  /* 0x00000005ff007c0c */ /* 0x000fda000bf05300 */
[----:B------:R-:W-:Y:S05]  /*0dc0*/  @!P0 BRA `(.L_x_10) ;  /* 0x00000000001c8947 */ /* 0x000fea0003800000 */
[----:B01----:R-:W0:Y:S02]  /*0dd0*/  LDC.64 R6, c[0x0][0x5a0] ;  /* 0x00016800ff067b82 */ /* 0x003e240000000a00 */
[----:B0-----:R-:W3:Y:S02]  /*0de0*/  LDG.E.64 R6, desc[UR16][R6.64] ;  /* 0x0000001006067981 */ /* 0x001ee4000c1e1b00 */
[----:B---3--:R-:W-:-:S04]  /*0df0*/  ISETP.NE.U32.AND P0, PT, R6, RZ, PT ;  /* 0x000000ff0600720c */ /* 0x008fc80003f05070 */
[----:B------:R-:W-:-:S13]  /*0e00*/  ISETP.NE.AND.EX P0, PT, R7, RZ, PT, P0 ;  /* 0x000000ff0700720c */ /* 0x000fda0003f05300 */
[----:B------:R-:W-:Y:S05]  /*0e10*/  @!P0 BRA `(.L_x_10) ;  /* 0x0000000000088947 */ /* 0x000fea0003800000 */
[----:B------:R0:W5:Y:S01]  /*0e20*/  LD.E R10, desc[UR16][R6.64] ;  /* 0x00000010060a7980 */ /* 0x000162000c101900 */
[----:B------:R-:W-:Y:S05]  /*0e30*/  BRA `(.L_x_11) ;  /* 0x0000000000207947 */ /* 0x000fea0003800000 */
.L_x_10:
[----:B------:R-:W-:Y:S02]  /*0e40*/  ULDC.64 UR4, c[0x0][0x590] ;  /* 0x0001640000047ab9 */ /* 0x000fe40000000a00 */
[----:B------:R-:W-:-:S04]  /*0e50*/  ISETP.NE.U32.AND P0, PT, RZ, UR4, PT ;  /* 0x00000004ff007c0c */ /* 0x000fc8000bf05070 */
[----:B------:R-:W-:-:S13]  /*0e60*/  ISETP.NE.AND.EX P0, PT, RZ, UR5, PT, P0 ;  /* 0x00000005ff007c0c */ /* 0x000fda000bf05300 */
[----:B------:R-:W-:Y:S05]  /*0e70*/  @!P0 BRA `(.L_x_12) ;  /* 0x00000000000c8947 */ /* 0x000fea0003800000 */
[----:B------:R-:W3:Y:S02]  /*0e80*/  LDC.64 R10, c[0x0][0x590] ;  /* 0x00016400ff0a7b82 */ /* 0x000ee40000000a00 */
[----:B---3--:R3:W5:Y:S01]  /*0e90*/  LDG.E R10, desc[UR16][R10.64] ;  /* 0x000000100a0a7981 */ /* 0x008762000c1e1900 */
[----:B------:R-:W-:Y:S05]  /*0ea0*/  BRA `(.L_x_11) ;  /* 0x0000000000047947 */ /* 0x000fea0003800000 */
.L_x_12:
[----:B------:R-:W4:Y:S02]  /*0eb0*/  LDC R10, c[0x0][0x584] ;  /* 0x00016100ff0a7b82 */ /* 0x000f240000000800 */
.L_x_11:
[----:B------:R-:W-:-:S13]  /*0ec0*/  LOP3.LUT P0, RZ, R9, 0xff, RZ, 0xc0, !PT ;  /* 0x000000ff09ff7812 */ /* 0x000fda000780c0ff */
[----:B------:R-:W-:Y:S05]  /*0ed0*/  @!P0 EXIT ;  /* 0x000000000000894d */ /* 0x000fea0003800000 */
[----:B------:R-:W-:Y:S01]  /*0ee0*/  ULDC UR4, c[0x0][0x28c] ;  /* 0x0000a30000047ab9 */ /* 0x000fe20000000800 */
[----:B------:R-:W-:Y:S01]  /*0ef0*/  LOP3.LUT R80, R4, 0x1, RZ, 0xfc, !PT ;  /* 0x0000000104507812 */ /* 0x000fe200078efcff */
[----:B------:R-:W-:-:S04]  /*0f00*/  UIADD3 UR4, UR4, 0x3f, URZ ;  /* 0x0000003f04047890 */ /* 0x000fc8000fffe03f */
[----:B------:R-:W-:-:S04]  /*0f10*/  USHF.R.S32.HI UR5, URZ, 0x1f, UR4 ;  /* 0x0000001f3f057899 */ /* 0x000fc80008011404 */
[----:B------:R-:W-:-:S03]  /*0f20*/  ULEA.HI UR5, UR5, UR4, URZ, 0x6 ;  /* 0x0000000405057291 */ /* 0x000fc6000f8f303f */
[----:B------:R-:W-:Y:S01]  /*0f30*/  UMOV UR4, URZ ;  /* 0x0000003f00047c82 */ /* 0x000fe20008000000 */
[----:B------:R-:W-:-:S03]  /*0f40*/  USHF.R.S32.HI UR9, URZ, 0x6, UR5 ;  /* 0x000000063f097899 */ /* 0x000fc60008011405 */
[----:B------:R-:W-:-:S09]  /*0f50*/  UMOV UR5, URZ ;  /* 0x0000003f00057c82 */ /* 0x000fd20008000000 */
.L_x_101:
[----:B01----:R-:W-:Y:S01]  /*0f60*/  LOP3.LUT R6, R2, 0x80, RZ, 0xc0, !PT ;  /* 0x0000008002067812 */ /* 0x003fe200078ec0ff */
[----:B------:R-:W0:Y:S01]  /*0f70*/  S2UR UR13, SR_CgaCtaId ;  /* 0x00000000000d79c3 */ /* 0x000e220000008800 */
[----:B------:R-:W-:Y:S01]  /*0f80*/  UMOV UR12, 0x400 ;  /* 0x00000400000c7882 */ /* 0x000fe20000000000 */
[----:B------:R-:W-:Y:S01]  /*0f90*/  UMOV UR6, URZ ;  /* 0x0000003f00067c82 */ /* 0x000fe20008000000 */
[----:B------:R-:W-:Y:S01]  /*0fa0*/  SHF.R.U32.HI R6, RZ, 0x7, R6 ;  /* 0x00000007ff067819 */ /* 0x000fe20000011606 */
[----:B------:R-:W-:Y:S01]  /*0fb0*/  UMOV UR7, URZ ;  /* 0x0000003f00077c82 */ /* 0x000fe20008000000 */
[----:B------:R-:W-:Y:S01]  /*0fc0*/  UMOV UR18, UR5 ;  /* 0x0000000500127c82 */ /* 0x000fe20008000000 */
[----:B------:R-:W-:Y:S01]  /*0fd0*/  CS2R R14, SRZ ;  /* 0x00000000000e7805 */ /* 0x000fe2000001ff00 */
[----:B---3--:R-:W-:Y:S01]  /*0fe0*/  IMAD.MOV.U32 R11, RZ, RZ, RZ ;  /* 0x000000ffff0b7224 */ /* 0x008fe200078e00ff */
[----:B------:R-:W1:Y:S01]  /*0ff0*/  LDC R7, c[0x0][0x28c] ;  /* 0x0000a300ff077b82 */ /* 0x000e620000000800 */
[----:B------:R-:W3:Y:S01]  /*1000*/  SHFL.IDX PT, R6, R6, RZ, 0x1f ;  /* 0x00001fff06067589 */ /* 0x000ee200000e0000 */
[----:B------:R-:W-:-:S02]  /*1010*/  CS2R R18, SRZ ;  /* 0x0000000000127805 */ /* 0x000fc4000001ff00 */
[----:B------:R-:W-:Y:S02]  /*1020*/  CS2R R20, SRZ ;  /* 0x0000000000147805 */ /* 0x000fe4000001ff00 */
[----:B------:R-:W-:Y:S02]  /*1030*/  CS2R R22, SRZ ;  /* 0x0000000000167805 */ /* 0x000fe4000001ff00 */
[----:B------:R-:W-:Y:S02]  /*1040*/  CS2R R56, SRZ ;  /* 0x0000000000387805 */ /* 0x000fe4000001ff00 */
[----:B------:R-:W-:Y:S02]  /*1050*/  CS2R R58, SRZ ;  /* 0x00000000003a7805 */ /* 0x000fe4000001ff00 */
[----:B------:R-:W-:Y:S02]  /*1060*/  CS2R R60, SRZ ;  /* 0x00000000003c7805 */ /* 0x000fe4000001ff00 */
[----:B------:R-:W-:-:S02]  /*1070*/  CS2R R62, SRZ ;  /* 0x00000000003e7805 */ /* 0x000fc4000001ff00 */
[----:B------:R-:W-:Y:S02]  /*1080*/  CS2R R64, SRZ ;  /* 0x0000000000407805 */ /* 0x000fe4000001ff00 */
[----:B------:R-:W-:Y:S01]  /*1090*/  CS2R R66, SRZ ;  /* 0x0000000000427805 */ /* 0x000fe2000001ff00 */
[----:B------:R-:W-:Y:S01]  /*10a0*/  IMAD.MOV.U32 R68, RZ, RZ, RZ ;  /* 0x000000ffff447224 */ /* 0x000fe200078e00ff */
[----:B------:R-:W-:Y:S02]  /*10b0*/  CS2R R70, SRZ ;  /* 0x0000000000467805 */ /* 0x000fe4000001ff00 */
[----:B------:R-:W-:Y:S02]  /*10c0*/  CS2R R72, SRZ ;  /* 0x0000000000487805 */ /* 0x000fe4000001ff00 */
[----:B------:R-:W-:Y:S02]  /*10d0*/  CS2R R74, SRZ ;  /* 0x00000000004a7805 */ /* 0x000fe4000001ff00 */
[----:B------:R-:W-:-:S02]  /*10e0*/  CS2R R76, SRZ ;  /* 0x00000000004c7805 */ /* 0x000fc4000001ff00 */
[----:B------:R-:W-:Y:S01]  /*10f0*/  CS2R R78, SRZ ;  /* 0x00000000004e7805 */ /* 0x000fe2000001ff00 */
[----:B------:R-:W-:Y:S01]  /*1100*/  IMAD.U32 R9, RZ, RZ, UR4 ;  /* 0x00000004ff097e24 */ /* 0x000fe2000f8e00ff */
[----:B------:R-:W-:Y:S02]  /*1110*/  CS2R R24, SRZ ;  /* 0x0000000000187805 */ /* 0x000fe4000001ff00 */
[----:B------:R-:W-:Y:S02]  /*1120*/  CS2R R26, SRZ ;  /* 0x00000000001a7805 */ /* 0x000fe4000001ff00 */
[----:B------:R-:W-:Y:S02]  /*1130*/  CS2R R28, SRZ ;  /* 0x00000000001c7805 */ /* 0x000fe4000001ff00 */
[----:B------:R-:W-:Y:S02]  /*1140*/  CS2R R30, SRZ ;  /* 0x00000000001e7805 */ /* 0x000fe4000001ff00 */
[----:B------:R-:W-:-:S02]  /*1150*/  CS2R R32, SRZ ;  /* 0x0000000000207805 */ /* 0x000fc4000001ff00 */
[----:B------:R-:W-:Y:S02]  /*1160*/  CS2R R34, SRZ ;  /* 0x0000000000227805 */ /* 0x000fe4000001ff00 */
[----:B-1----:R-:W-:Y:S02]  /*1170*/  ISETP.GE.AND P0, PT, R7, 0x1, PT ;  /* 0x000000010700780c */ /* 0x002fe40003f06270 */
[----:B------:R-:W-:Y:S02]  /*1180*/  CS2R R36, SRZ ;  /* 0x0000000000247805 */ /* 0x000fe4000001ff00 */
[----:B---3--:R-:W-:Y:S02]  /*1190*/  R2UR UR8, R6 ;  /* 0x00000000060872ca */ /* 0x008fe400000e0000 */
[----:B------:R-:W-:Y:S02]  /*11a0*/  CS2R R38, SRZ ;  /* 0x0000000000267805 */ /* 0x000fe4000001ff00 */
[----:B------:R-:W-:-:S02]  /*11b0*/  CS2R R40, SRZ ;  /* 0x0000000000287805 */ /* 0x000fc4000001ff00 */
[----:B------:R-:W-:Y:S02]  /*11c0*/  CS2R R42, SRZ ;  /* 0x00000000002a7805 */ /* 0x000fe4000001ff00 */
[----:B------:R-:W-:Y:S02]  /*11d0*/  CS2R R44, SRZ ;  /* 0x00000000002c7805 */ /* 0x000fe4000001ff00 */
[----:B------:R-:W-:Y:S02]  /*11e0*/  CS2R R46, SRZ ;  /* 0x00000000002e7805 */ /* 0x000fe4000001ff00 */
[----:B------:R-:W-:Y:S02]  /*11f0*/  CS2R R48, SRZ ;  /* 0x0000000000307805 */ /* 0x000fe4000001ff00 */
[----:B------:R-:W-:Y:S02]  /*1200*/  CS2R R50, SRZ ;  /* 0x0000000000327805 */ /* 0x000fe4000001ff00 */
[----:B------:R-:W-:-:S02]  /*1210*/  CS2R R52, SRZ ;  /* 0x0000000000347805 */ /* 0x000fc4000001ff00 */
[----:B------:R-:W-:Y:S01]  /*1220*/  CS2R R54, SRZ ;  /* 0x0000000000367805 */ /* 0x000fe2000001ff00 */
[----:B------:R-:W-:-:S04]  /*1230*/  ULEA.HI UR10, UR8, UR8, URZ, 0x1 ;  /* 0x00000008080a7291 */ /* 0x000fc8000f8f083f */
[----:B------:R-:W-:Y:S02]  /*1240*/  ULOP3.LUT UR11, UR10, 0xffffe, URZ, 0xc0, !UPT ;  /* 0x000ffffe0a0b7892 */ /* 0x000fe4000f8ec03f */
[----:B0-----:R-:W-:Y:S02]  /*1250*/  ULEA UR10, UR13, UR12, 0x18 ;  /* 0x0000000c0d0a7291 */ /* 0x001fe4000f8ec03f */
[----:B------:R-:W-:-:S03]  /*1260*/  UIADD3 UR11, UR8, -UR11, URZ ;  /* 0x8000000b080b7290 */ /* 0x000fc6000fffe03f */
[----:B------:R-:W-:Y:S01]  /*1270*/  UMOV UR8, URZ ;  /* 0x0000003f00087c82 */ /* 0x000fe20008000000 */
[----:B------:R-:W-:-:S04]  /*1280*/  ULEA UR11, UR11, UR10, 0xc ;  /* 0x0000000a0b0b7291 */ /* 0x000fc8000f8e603f */
[----:B------:R-:W-:-:S04]  /*1290*/  UIADD3 UR11, UR11, 0x100, URZ ;  /* 0x000001000b0b7890 */ /* 0x000fc8000fffe03f */
[----:B------:R-:W-:-:S04]  /*12a0*/  USHF.R.U32.HI UR11, URZ, 0x4, UR11 ;  /* 0x000000043f0b7899 */ /* 0x000fc8000801160b */
[----:B------:R-:W-:Y:S01]  /*12b0*/  ULOP3.LUT UR11, UR11, 0x3fff, URZ, 0xc0, !UPT ;  /* 0x00003fff0b0b7892 */ /* 0x000fe2000f8ec03f */
[----:B-----5:R-:W-:Y:S11]  /*12c0*/  @!P0 BRA `(.L_x_13) ;  /* 0x0000000400708947 */ /* 0x020ff60003800000 */
[----:B------:R-:W-:-:S13]  /*12d0*/  ISETP.NE.AND P1, PT, R80, 0x3, PT ;  /* 0x000000035000780c */ /* 0x000fda0003f25270 */
[----:B------:R-:W-:Y:S05]  /*12e0*/  @!P1 BRA `(.L_x_14) ;  /* 0x0000000000049947 */ /* 0x000fea0003800000 */
[----:B------:R-:W-:Y:S01]  /*12f0*/  BPT.TRAP 0x1 ;  /* 0x000000040000795c */ /* 0x000fe20000300000 */
.L_x_14:
[----:B------:R-:W-:Y:S01]  /*1300*/  ULEA UR6, UR5, UR10, 0x3 ;  /* 0x0000000a05067291 */ /* 0x000fe2000f8e183f */
[----:B------:R-:W-:-:S05]  /*1310*/  IMAD.U32 R6, RZ, RZ, UR4 ;  /* 0x00000004ff067e24 */ /* 0x000fca000f8e00ff */
[----:B------:R-:W-:-:S04]  /*1320*/  SHF.L.U32 R6, R6, 0x1f, RZ ;  /* 0x0000001f06067819 */ /* 0x000fc800000006ff */
[----:B------:R0:W1:Y:S01]  /*1330*/  SYNCS.PHASECHK.TRANS64.TRYWAIT P0, [UR6], R6 ;  /* 0x00000006ff0075a7 */ /* 0x0000620008000146 */
[----:B------:R-:W-:Y:S05]  /*1340*/  @!P1 BRA `(.L_x_15) ;  /* 0x0000000000049947 */ /* 0x000fea0003800000 */
[----:B------:R-:W-:Y:S01]  /*1350*/  BPT.TRAP 0x1 ;  /* 0x000000040000795c */ /* 0x000fe20000300000 */
.L_x_15:
[----:B-1----:R-:W-:Y:S05]  /*1360*/  @P0 BRA `(.L_x_16) ;  /* 0x0000000000080947 */ /* 0x002fea0003800000 */
[----:B------:R-:W1:Y:S02]  /*1370*/  SYNCS.PHASECHK.TRANS64.TRYWAIT P0, [UR6], R6 ;  /* 0x00000006ff0075a7 */ /* 0x000e640008000146 */
[----:B-1----:R-:W-:Y:S05]  /*1380*/  @!P0 BRA `(.L_x_17) ;  /* 0x0000005400748947 */ /* 0x002fea0003800000 */
.L_x_16:
[----:B------:R-:W-:Y:S01]  /*1390*/  UIADD3 UR6, UR10, 0xa100, URZ ;  /* 0x0000a1000a067890 */ /* 0x000fe2000fffe03f */
[----:B------:R-:W-:Y:S01]  /*13a0*/  WARPGROUP.ARRIVE ;  /* 0x00000000000079c5 */ /* 0x000fe20000000000 */
[----:B------:R-:W-:Y:S01]  /*13b0*/  ULOP3.LUT UR12, UR11, 0x10000, URZ, 0xfc, !UPT ;  /* 0x000100000b0c7892 */ /* 0x000fe2000f8efc3f */
[----:B------:R-:W-:Y:S01]  /*13c0*/  CS2R R14, SRZ ;  /* 0x00000000000e7805 */ /* 0x000fe2000001ff00 */
[----:B------:R-:W-:Y:S01]  /*13d0*/  USHF.R.U32.HI UR6, URZ, 0x4, UR6 ;  /* 0x000000043f067899 */ /* 0x000fe20008011606 */
[----:B------:R-:W-:Y:S01]  /*13e0*/  IMAD.MOV.U32 R11, RZ, RZ, RZ ;  /* 0x000000ffff0b7224 */ /* 0x000fe200078e00ff */
[----:B------:R-:W-:Y:S01]  /*13f0*/  ULEA UR12, UR5, UR12, 0x9 ;  /* 0x0000000c050c7291 */ /* 0x000fe2000f8e483f */
[----:B------:R-:W-:Y:S01]  /*1400*/  CS2R R18, SRZ ;  /* 0x0000000000127805 */ /* 0x000fe2000001ff00 */
[----:B------:R-:W-:Y:S01]  /*1410*/  ULOP3.LUT UR6, UR6, 0x3fff, URZ, 0xc0, !UPT ;  /* 0x00003fff06067892 */ /* 0x000fe2000f8ec03f */
[----:B------:R-:W-:Y:S01]  /*1420*/  CS2R R20, SRZ ;  /* 0x0000000000147805 */ /* 0x000fe2000001ff00 */
[----:B------:R-:W-:Y:S01]  /*1430*/  UMOV UR13, 0x80000020 ;  /* 0x80000020000d7882 */ /* 0x000fe20000000000 */
[----:B------:R-:W-:Y:S01]  /*1440*/  UMOV UR15, 0x80000020 ;  /* 0x80000020000f7882 */ /* 0x000fe20000000000 */
[----:B------:R-:W-:Y:S01]  /*1450*/  ULOP3.LUT UR6, UR6, 0x10000, URZ, 0xfc, !UPT ;  /* 0x0001000006067892 */ /* 0x000fe2000f8efc3f */
[----:B------:R-:W-:Y:S01]  /*1460*/  CS2R R22, SRZ ;  /* 0x0000000000167805 */ /* 0x000fe2000001ff00 */
[----:B------:R-:W-:Y:S01]  /*1470*/  ULDC UR7, c[0x0][0x50c] ;  /* 0x0001430000077ab9 */ /* 0x000fe20000000800 */
[----:B------:R-:W-:Y:S01]  /*1480*/  CS2R R56, SRZ ;  /* 0x0000000000387805 */ /* 0x000fe2000001ff00 */
[----:B------:R-:W-:Y:S01]  /*1490*/  ULEA UR14, UR5, UR6, 0x8 ;  /* 0x00000006050e7291 */ /* 0x000fe2000f8e403f */
[----:B------:R-:W-:Y:S01]  /*14a0*/  CS2R R58, SRZ ;  /* 0x00000000003a7805 */ /* 0x000fe2000001ff00 */
[----:B------:R-:W-:Y:S01]  /*14b0*/  UISETP.NE.AND UP0, UPT, UR7, 0x2, UPT ;  /* 0x000000020700788c */ /* 0x000fe2000bf05270 */
[----:B------:R-:W-:Y:S01]  /*14c0*/  CS2R R60, SRZ ;  /* 0x00000000003c7805 */ /* 0x000fe2000001ff00 */
[----:B------:R-:W-:Y:S01]  /*14d0*/  UMOV UR6, 0x2 ;  /* 0x0000000200067882 */ /* 0x000fe20000000000 */
[----:B------:R-:W-:Y:S01]  /*14e0*/  CS2R R62, SRZ ;  /* 0x00000000003e7805 */ /* 0x000fe2000001ff00 */
[----:B------:R-:W-:Y:S01]  /*14f0*/  USEL UR7, URZ, 0x1, UP0 ;  /* 0x000000013f077887 */ /* 0x000fe20008000000 */
[----:B------:R-:W-:-:S02]  /*1500*/  CS2R R64, SRZ ;  /* 0x0000000000407805 */ /* 0x000fc4000001ff00 */
[----:B------:R-:W-:Y:S01]  /*1510*/  CS2R R66, SRZ ;  /* 0x0000000000427805 */ /* 0x000fe2000001ff00 */
[----:B------:R-:W-:Y:S01]  /*1520*/  QGMMA.64x64x32.F32.E5M2.E5M2 R24, gdesc[UR12], RZ, !UPT ;  /* 0x00e000000c1879f3 */ /* 0x000fe2000c7038ff */
[----:B------:R-:W-:Y:S01]  /*1530*/  UIADD3 UR12, UR12, 0x2, URZ ;  /* 0x000000020c0c7890 */ /* 0x000fe2000fffe03f */
[----:B------:R-:W-:Y:S01]  /*1540*/  IMAD.MOV.U32 R68, RZ, RZ, RZ ;  /* 0x000000ffff447224 */ /* 0x000fe200078e00ff */
[----:B------:R-:W-:Y:S01]  /*1550*/  ISETP.NE.AND P0, PT, RZ, UR7, PT ;  /* 0x00000007ff007c0c */ /* 0x000fe2000bf05270 */
[----:B------:R-:W-:Y:S01]  /*1560*/  UIADD3 UR14, UR14, 0x2, URZ ;  /* 0x000000020e0e7890 */ /* 0x000fe2000fffe03f */
[----:B------:R-:W-:Y:S01]  /*1570*/  CS2R R70, SRZ ;  /* 0x0000000000467805 */ /* 0x000fe2000001ff00 */
[----:B------:R-:W-:Y:S01]  /*1580*/  UMOV UR13, 0x80000020 ;  /* 0x80000020000d7882 */ /* 0x000fe20000000000 */
[----:B------:R-:W-:Y:S01]  /*1590*/  UMOV UR15, 0x80000020 ;  /* 0x80000020000f7882 */ /* 0x000fe20000000000 */
[----:B------:R-:W-:Y:S02]  /*15a0*/  CS2R R72, SRZ ;  /* 0x0000000000487805 */ /* 0x000fe4000001ff00 */
[----:B------:R-:W-:-:S02]  /*15b0*/  CS2R R74, SRZ ;  /* 0x00000000004a7805 */ /* 0x000fc4000001ff00 */
[----:B------:R-:W-:Y:S02]  /*15c0*/  CS2R R76, SRZ ;  /* 0x00000000004c7805 */ /* 0x000fe4000001ff00 */
[----:B------:R-:W-:Y:S01]  /*15d0*/  CS2R R78, SRZ ;  /* 0x00000000004e7805 */ /* 0x000fe2000001ff00 */
[----:B------:R-:W-:Y:S01]  /*15e0*/  QGMMA.64x64x32.F32.E5M2.E5M2 R24, gdesc[UR12], R24, gsb0 ;  /* 0x00e000000c1879f3 */ /* 0x000fe20008003818 */
[----:B------:R-:W-:Y:S05]  /*15f0*/  @!P0 BRA `(.L_x_18) ;  /* 0x0000000000888947 */ /* 0x000fea0003800000 */
[----:B------:R-:W-:Y:S02]  /*1600*/  WARPGROUP.DEPBAR.LE gsb0, 0x0 ;  /* 0x00008000000079c5 */ /* 0x000fe40000010000 */
[----:B------:R-:W-:-:S01]  /*1610*/  FADD R79, RZ, R24 ;  /* 0x00000018ff4f7221 */ /* 0x000fc20000000000 */
[----:B------:R-:W-:Y:S01]  /*1620*/  FADD R78, RZ, R25 ;  /* 0x00000019ff4e7221 */ /* 0x000fe20000000000 */
        /* <DEDUP_REMOVED lines=30> */
[----:B------:R-:W-:-:S06]  /*1810*/  UMOV UR6, URZ ;  /* 0x0000003f00067c82 */ /* 0x000fcc0008000000 */
.L_x_18:
[----:B------:R-:W-:-:S04]  /*1820*/  UIADD3 UR18, UR5, 0x1, URZ ;  /* 0x0000000105127890 */ /* 0x000fc8000fffe03f */
[----:B------:R-:W-:-:S04]  /*1830*/  UISETP.NE.AND UP0, UPT, UR18, 0x5, UPT ;  /* 0x000000051200788c */ /* 0x000fc8000bf05270 */
[----:B------:R-:W-:Y:S02]  /*1840*/  USEL UR8, URZ, 0x1, UP0 ;  /* 0x000000013f087887 */ /* 0x000fe40008000000 */
[----:B------:R-:W-:Y:S02]  /*1850*/  USEL UR18, UR18, URZ, UP0 ;  /* 0x0000003f12127287 */ /* 0x000fe40008000000 */
[----:B------:R-:W-:-:S06]  /*1860*/  ULOP3.LUT UR8, UR4, UR8, URZ, 0x3c, !UPT ;  /* 0x0000000804087292 */ /* 0x000fcc000f8e3c3f */
[----:B------:R-:W-:Y:S01]  /*1870*/  IMAD.U32 R9, RZ, RZ, UR8 ;  /* 0x00000008ff097e24 */ /* 0x000fe2000f8e00ff */
[----:B------:R-:W-:-:S06]  /*1880*/  UMOV UR8, 0x1 ;  /* 0x0000000100087882 */ /* 0x000fcc0000000000 */
.L_x_13:
[----:B------:R-:W-:-:S04]  /*1890*/  UISETP.LT.AND UP0, UPT, UR9, 0x1, UPT ;  /* 0x000000010900788c */ /* 0x000fc8000bf01270 */
[----:B------:R-:W-:-:S04]  /*18a0*/  USEL UR12, UR9, 0x1, UP0 ;  /* 0x00000001090c7887 */ /* 0x000fc80008000000 */
[----:B------:R-:W-:-:S04]  /*18b0*/  UIADD3 UR12, UR9, -UR12, URZ ;  /* 0x8000000c090c7290 */ /* 0x000fc8000fffe03f */
[----:B------:R-:W-:-:S06]  /*18c0*/  UISETP.GE.AND UP0, UPT, UR12, 0x1, UPT ;  /* 0x000000010c00788c */ /* 0x000fcc000bf06270 */
[----:B------:R-:W-:-:S13]  /*18d0*/  PLOP3.LUT P0, PT, PT, PT, UP0, 0x80, 0x0 ;  /* 0x000000000000781c */ /* 0x000fda0003f0f008 */
[----:B------:R-:W-:Y:S05]  /*18e0*/  @!P0 BRA `(.L_x_19) ;  /* 0x0000000400848947 */ /* 0x000fea0003800000 */
[----:B01----:R-:W-:Y:S01]  /*18f0*/  IMAD.U32 R6, RZ, RZ, UR12 ;  /* 0x0000000cff067e24 */ /* 0x003fe2000f8e00ff */
[----:B------:R-:W-:Y:S01]  /*1900*/  UMOV UR19, UR5 ;  /* 0x0000000500137c82 */ /* 0x000fe20008000000 */
[----:B------:R-:W-:-:S05]  /*1910*/  ULDC UR20, c[0x0][0x50c] ;  /* 0x0001430000147ab9 */ /* 0x000fca0000000800 */
.L_x_27:
[----:B------:R-:W-:-:S13]  /*1920*/  ISETP.NE.AND P1, PT, R80, 0x3, PT ;  /* 0x000000035000780c */ /* 0x000fda0003f25270 */
[----:B01----:R-:W-:Y:S05]  /*1930*/  @!P1 BRA `(.L_x_20) ;  /* 0x0000000000049947 */ /* 0x003fea0003800000 */
[----:B------:R-:W-:Y:S01]  /*1940*/  BPT.TRAP 0x1 ;  /* 0x000000040000795c */ /* 0x000fe20000300000 */
.L_x_20:
[----:B------:R-:W0:Y:S01]  /*1950*/  S2UR UR12, SR_CgaCtaId ;  /* 0x00000000000c79c3 */ /* 0x000e220000008800 */
[----:B------:R-:W-:Y:S01]  /*1960*/  UMOV UR10, 0x400 ;  /* 0x00000400000a7882 */ /* 0x000fe20000000000 */
[----:B------:R-:W-:Y:S01]  /*1970*/  SHF.L.U32 R7, R9, 0x1f, RZ ;  /* 0x0000001f09077819 */ /* 0x000fe200000006ff */
[----:B0-----:R-:W-:-:S04]  /*1980*/  ULEA UR10, UR12, UR10, 0x18 ;  /* 0x0000000a0c0a7291 */ /* 0x001fc8000f8ec03f */
[----:B------:R-:W-:-:S09]  /*1990*/  ULEA UR12, UR18, UR10, 0x3 ;  /* 0x0000000a120c7291 */ /* 0x000fd2000f8e183f */
[----:B------:R0:W1:Y:S01]  /*19a0*/  SYNCS.PHASECHK.TRANS64.TRYWAIT P0, [UR12], R7 ;  /* 0x00000007ff0075a7 */ /* 0x000062000800014c */
[----:B------:R-:W-:Y:S05]  /*19b0*/  @!P1 BRA `(.L_x_21) ;  /* 0x0000000000049947 */ /* 0x000fea0003800000 */
[----:B------:R-:W-:Y:S01]  /*19c0*/  BPT.TRAP 0x1 ;  /* 0x000000040000795c */ /* 0x000fe20000300000 */
.L_x_21:
[----:B-1----:R-:W-:Y:S05]  /*19d0*/  @P0 BRA `(.L_x_22) ;  /* 0x0000000000080947 */ /* 0x002fea0003800000 */
[----:B------:R-:W1:Y:S02]  /*19e0*/  SYNCS.PHASECHK.TRANS64.TRYWAIT P0, [UR12], R7 ;  /* 0x00000007ff0075a7 */ /* 0x000e64000800014c */
[----:B-1----:R-:W-:Y:S05]  /*19f0*/  @!P0 BRA `(.L_x_23) ;  /* 0x0000004c00f08947 */ /* 0x002fea0003800000 */
.L_x_22:
[----:B------:R-:W-:Y:S01]  /*1a00*/  UIADD3 UR12, UR10, 0xa100, URZ ;  /* 0x0000a1000a0c7890 */ /* 0x000fe2000fffe03f */
[----:B------:R-:W-:Y:S01]  /*1a10*/  WARPGROUP.ARRIVE ;  /* 0x00000000000079c5 */ /* 0x000fe20000000000 */
[----:B------:R-:W-:Y:S02]  /*1a20*/  UISETP.NE.AND UP0, UPT, UR7, URZ, UPT ;  /* 0x0000003f0700728c */ /* 0x000fe4000bf05270 */
[----:B------:R-:W-:Y:S02]  /*1a30*/  USHF.R.U32.HI UR12, URZ, 0x4, UR12 ;  /* 0x000000043f0c7899 */ /* 0x000fe4000801160c */
[----:B------:R-:W-:Y:S02]  /*1a40*/  USEL UR8, UR8, URZ, !UP0 ;  /* 0x0000003f08087287 */ /* 0x000fe4000c000000 */
[----:B------:R-:W-:Y:S02]  /*1a50*/  ULOP3.LUT UR7, UR12, 0x3fff, URZ, 0xc0, !UPT ;  /* 0x00003fff0c077892 */ /* 0x000fe4000f8ec03f */
[----:B------:R-:W-:-:S02]  /*1a60*/  ULOP3.LUT UR12, UR11, 0x10000, URZ, 0xfc, !UPT ;  /* 0x000100000b0c7892 */ /* 0x000fc4000f8efc3f */
[----:B------:R-:W-:Y:S02]  /*1a70*/  ULOP3.LUT UR7, UR7, 0x10000, URZ, 0xfc, !UPT ;  /* 0x0001000007077892 */ /* 0x000fe4000f8efc3f */
[----:B------:R-:W-:Y:S02]  /*1a80*/  UISETP.NE.U32.AND UP0, UPT, UR8, URZ, UPT ;  /* 0x0000003f0800728c */ /* 0x000fe4000bf05070 */
[----:B------:R-:W-:Y:S02]  /*1a90*/  ULEA UR12, UR18, UR12, 0x9 ;  /* 0x0000000c120c7291 */ /* 0x000fe4000f8e483f */
[----:B------:R-:W-:Y:S01]  /*1aa0*/  ULEA UR14, UR18, UR7, 0x8 ;  /* 0x00000007120e7291 */ /* 0x000fe2000f8e403f */
[----:B------:R-:W-:Y:S01]  /*1ab0*/  UMOV UR13, 0x80000020 ;  /* 0x80000020000d7882 */ /* 0x000fe20000000000 */
[----:B------:R-:W-:Y:S01]  /*1ac0*/  UMOV UR15, 0x80000020 ;  /* 0x80000020000f7882 */ /* 0x000fe20000000000 */
[----:B------:R-:W-:-:S06]  /*1ad0*/  UIADD3 UR6, UR6, 0x2, URZ ;  /* 0x0000000206067890 */ /* 0x000fcc000fffe03f */
[----:B------:R-:W-:Y:S01]  /*1ae0*/  QGMMA.64x64x32.F32.E5M2.E5M2 R24, gdesc[UR12], R24, UP0 ;  /* 0x00e000000c1879f3 */ /* 0x000fe2000bf03818 */
[----:B------:R-:W-:Y:S02]  /*1af0*/  UIADD3 UR12, UR12, 0x2, URZ ;  /* 0x000000020c0c7890 */ /* 0x000fe4000fffe03f */
[----:B------:R-:W-:Y:S01]  /*1b00*/  UIADD3 UR14, UR14, 0x2, URZ ;  /* 0x000000020e0e7890 */ /* 0x000fe2000fffe03f */
[----:B------:R-:W-:Y:S01]  /*1b10*/  UMOV UR13, 0x80000020 ;  /* 0x80000020000d7882 */ /* 0x000fe20000000000 */
[----:B------:R-:W-:Y:S01]  /*1b20*/  UMOV UR15, 0x80000020 ;  /* 0x80000020000f7882 */ /* 0x000fe20000000000 */
[----:B------:R-:W-:-:S04]  /*1b30*/  UISETP.NE.AND UP0, UPT, UR6, UR20, UPT ;  /* 0x000000140600728c */ /* 0x000fc8000bf05270 */
[----:B------:R-:W-:-:S06]  /*1b40*/  USEL UR7, URZ, 0x1, UP0 ;  /* 0x000000013f077887 */ /* 0x000fcc0008000000 */
[----:B------:R-:W-:Y:S01]  /*1b50*/  ISETP.NE.AND P0, PT, RZ, UR7, PT ;  /* 0x00000007ff007c0c */ /* 0x000fe2000bf05270 */
[----:B------:R-:W-:Y:S03]  /*1b60*/  QGMMA.64x64x32.F32.E5M2.E5M2 R24, gdesc[UR12], R24, gsb0 ;  /* 0x00e000000c1879f3 */ /* 0x000fe60008003818 */
[----:B------:R-:W-:-:S09]  /*1b70*/  WARPGROUP.DEPBAR.LE gsb0, 0x1 ;  /* 0x00008000000079c5 */ /* 0x000fd20000010100 */
[----:B------:R-:W-:Y:S05]  /*1b80*/  @!P0 BRA `(.L_x_24) ;  /* 0x0000000000888947 */ /* 0x000fea0003800000 */
[----:B------:R-:W-:Y:S02]  /*1b90*/  WARPGROUP.DEPBAR.LE gsb0, 0x0 ;  /* 0x00008000000079c5 */ /* 0x000fe40000010000 */
[----:B------:R-:W-:-:S01]  /*1ba0*/  FADD R79, R24, R79 ;  /* 0x0000004f184f7221 */ /* 0x000fc20000000000 */
[----:B------:R-:W-:Y:S01]  /*1bb0*/  FADD R78, R25, R78 ;  /* 0x0000004e194e7221 */ /* 0x000fe20000000000 */
        /* <DEDUP_REMOVED lines=30> */
[----:B------:R-:W-:-:S06]  /*1da0*/  UMOV UR6, URZ ;  /* 0x0000003f00067c82 */ /* 0x000fcc0008000000 */
.L_x_24:
[----:B------:R-:W-:Y:S05]  /*1db0*/  @!P1 BRA `(.L_x_25) ;  /* 0x0000000000049947 */ /* 0x000fea0003800000 */
[----:B------:R-:W-:Y:S01]  /*1dc0*/  BPT.TRAP 0x1 ;  /* 0x000000040000795c */ /* 0x000fe20000300000 */
.L_x_25:
[----:B------:R-:W-:Y:S01]  /*1dd0*/  ULEA UR8, UR19, UR10, 0x3 ;  /* 0x0000000a13087291 */ /* 0x000fe2000f8e183f */
[----:B------:R-:W-:-:S03]  /*1de0*/  ISETP.GT.U32.AND P0, PT, R4, 0x1, PT ;  /* 0x000000010400780c */ /* 0x000fc60003f04070 */
[----:B------:R-:W-:-:S04]  /*1df0*/  UIADD3 UR8, UR8, 0x28, URZ ;  /* 0x0000002808087890 */ /* 0x000fc8000fffe03f */
[----:B------:R-:W-:-:S09]  /*1e00*/  UPRMT UR8, URZ, 0x654, UR8 ;  /* 0x000006543f087896 */ /* 0x000fd20008000008 */
[----:B------:R-:W-:Y:S01]  /*1e10*/  SYNCS.ARRIVE.TRANS64.RED.A1T0 RZ, [UR8], RZ ;  /* 0x000000ffffff79a7 */ /* 0x000fe20008100408 */
[----:B------:R-:W-:Y:S05]  /*1e20*/  @P0 BRA `(.L_x_26) ;  /* 0x0000000000040947 */ /* 0x000fea0003800000 */
[----:B------:R-:W-:Y:S01]  /*1e30*/  BPT.TRAP 0x1 ;  /* 0x000000040000795c */ /* 0x000fe20000300000 */
.L_x_26:
[----:B------:R-:W-:Y:S01]  /*1e40*/  UIADD3 UR18, UR18, 0x1, URZ ;  /* 0x0000000112127890 */ /* 0x000fe2000fffe03f */
[C---:B------:R-:W-:Y:S01]  /*1e50*/  ISETP.GT.AND P0, PT, R6.reuse, 0x1, PT ;  /* 0x000000010600780c */ /* 0x040fe20003f04270 */
[----:B------:R-:W-:Y:S01]  /*1e60*/  UIADD3 UR19, UR19, 0x1, URZ ;  /* 0x0000000113137890 */ /* 0x000fe2000fffe03f */
[----:B------:R-:W-:Y:S01]  /*1e70*/  VIADD R6, R6, 0xffffffff ;  /* 0xffffffff06067836 */ /* 0x000fe20000000000 */
[----:B------:R-:W-:Y:S02]  /*1e80*/  UISETP.NE.AND UP0, UPT, UR18, 0x5, UPT ;  /* 0x000000051200788c */ /* 0x000fe4000bf05270 */
[----:B------:R-:W-:Y:S02]  /*1e90*/  UISETP.NE.AND UP1, UPT, UR19, 0x5, UPT ;  /* 0x000000051300788c */ /* 0x000fe4000bf25270 */
[----:B------:R-:W-:Y:S02]  /*1ea0*/  USEL UR8, URZ, 0x1, UP0 ;  /* 0x000000013f087887 */ /* 0x000fe40008000000 */
[----:B------:R-:W-:-:S02]  /*1eb0*/  USEL UR18, UR18, URZ, UP0 ;  /* 0x0000003f12127287 */ /* 0x000fc40008000000 */
[----:B------:R-:W-:Y:S02]  /*1ec0*/  USEL UR19, UR19, URZ, UP1 ;  /* 0x0000003f13137287 */ /* 0x000fe40008800000 */
[----:B------:R-:W-:Y:S01]  /*1ed0*/  LOP3.LUT R9, R9, UR8, RZ, 0x3c, !PT ;  /* 0x0000000809097c12 */ /* 0x000fe2000f8e3cff */
[----:B------:R-:W-:Y:S01]  /*1ee0*/  UMOV UR8, 0x1 ;  /* 0x0000000100087882 */ /* 0x000fe20000000000 */
[----:B------:R-:W-:Y:S08]  /*1ef0*/  @P0 BRA `(.L_x_27) ;  /* 0xfffffff800880947 */ /* 0x000ff0000383ffff */
.L_x_19:
[----:B------:R-:W-:Y:S01]  /*1f00*/  UISETP.NE.AND UP0, UPT, UR6, URZ, UPT ;  /* 0x0000003f0600728c */ /* 0x000fe2000bf05270 */
[----:B01----:R-:W0:Y:S03]  /*1f10*/  LDC R6, c[0x0][0x28c] ;  /* 0x0000a300ff067b82 */ /* 0x003e260000000800 */
[----:B------:R-:W-:-:S06]  /*1f20*/  USEL UR6, URZ, 0x1, !UP0 ;  /* 0x000000013f067887 */ /* 0x000fcc000c000000 */
[----:B------:R-:W-:Y:S02]  /*1f30*/  ISETP.NE.AND P0, PT, RZ, UR6, PT ;  /* 0x00000006ff007c0c */ /* 0x000fe4000bf05270 */
[----:B0-----:R-:W-:-:S11]  /*1f40*/  ISETP.GE.AND P1, PT, R6, 0x1, PT ;  /* 0x000000010600780c */ /* 0x001fd60003f26270 */
[----:B------:R-:W-:Y:S05]  /*1f50*/  @!P0 BRA `(.L_x_28) ;  /* 0x0000000000848947 */ /* 0x000fea0003800000 */
[----:B------:R-:W-:Y:S02]  /*1f60*/  WARPGROUP.DEPBAR.LE gsb0, 0x0 ;  /* 0x00008000000079c5 */ /* 0x000fe40000010000 */
[----:B------:R-:W-:Y:S01]  /*1f70*/  FADD R79, R24, R79 ;  /* 0x0000004f184f7221 */ /* 0x000fe20000000000 */
        /* <DEDUP_REMOVED lines=30> */
[----:B------:R-:W-:-:S07]  /*2160*/  FADD R14, R14, R55 ;  /* 0x000000370e0e7221 */ /* 0x000fce0000000000 */
.L_x_28:
[----:B------:R-:W-:Y:S02]  /*2170*/  WARPGROUP.DEPBAR.LE gsb0, 0x0 ;  /* 0x00008000000079c5 */ /* 0x000fe40000010000 */
[----:B------:R-:W-:Y:S05]  /*2180*/  @!P1 BRA `(.L_x_29) ;  /* 0x0000000000409947 */ /* 0x000fea0003800000 */
[----:B------:R-:W-:-:S13]  /*2190*/  ISETP.NE.AND P0, PT, R80, 0x3, PT ;  /* 0x000000035000780c */ /* 0x000fda0003f05270 */
[----:B------:R-:W-:Y:S05]  /*21a0*/  @!P0 BRA `(.L_x_30) ;  /* 0x0000000000048947 */ /* 0x000fea0003800000 */
[----:B------:R-:W-:Y:S01]  /*21b0*/  BPT.TRAP 0x1 ;  /* 0x000000040000795c */ /* 0x000fe20000300000 */
.L_x_30:
[----:B------:R-:W-:Y:S01]  /*21c0*/  UISETP.LT.AND UP0, UPT, UR9, 0x1, UPT ;  /* 0x000000010900788c */ /* 0x000fe2000bf01270 */
[----:B------:R-:W-:-:S03]  /*21d0*/  ISETP.GT.U32.AND P0, PT, R4, 0x1, PT ;  /* 0x000000010400780c */ /* 0x000fc60003f04070 */
[----:B------:R-:W-:-:S04]  /*21e0*/  USEL UR8, UR9, 0x1, UP0 ;  /* 0x0000000109087887 */ /* 0x000fc80008000000 */
[----:B------:R-:W-:-:S04]  /*21f0*/  UIADD3 UR8, UR5, UR9, -UR8 ;  /* 0x0000000905087290 */ /* 0x000fc8000fffe808 */
[----:B------:R-:W-:-:S04]  /*2200*/  UIMAD.WIDE.U32 UR6, UR8, -0x33333333, URZ ;  /* 0xcccccccd080678a5 */ /* 0x000fc8000f8e003f */
[----:B------:R-:W-:-:S04]  /*2210*/  USHF.R.U32.HI UR6, URZ, 0x2, UR7 ;  /* 0x000000023f067899 */ /* 0x000fc80008011607 */
[----:B------:R-:W-:-:S04]  /*2220*/  UIMAD UR8, UR6, -0x5, UR8 ;  /* 0xfffffffb060878a4 */ /* 0x000fc8000f8e0208 */
[----:B------:R-:W-:-:S04]  /*2230*/  ULEA UR8, UR8, UR10, 0x3 ;  /* 0x0000000a08087291 */ /* 0x000fc8000f8e183f */
[----:B------:R-:W-:-:S04]  /*2240*/  UIADD3 UR8, UR8, 0x28, URZ ;  /* 0x0000002808087890 */ /* 0x000fc8000fffe03f */
[----:B------:R-:W-:-:S09]  /*2250*/  UPRMT UR8, URZ, 0x654, UR8 ;  /* 0x000006543f087896 */ /* 0x000fd20008000008 */
[----:B------:R-:W-:Y:S01]  /*2260*/  SYNCS.ARRIVE.TRANS64.RED.A1T0 RZ, [UR8], RZ ;  /* 0x000000ffffff79a7 */ /* 0x000fe20008100408 */
[----:B------:R-:W-:Y:S05]  /*2270*/  @P0 BRA `(.L_x_29) ;  /* 0x0000000000040947 */ /* 0x000fea0003800000 */
[----:B------:R-:W-:Y:S01]  /*2280*/  BPT.TRAP 0x1 ;  /* 0x000000040000795c */ /* 0x000fe20000300000 */
.L_x_29:
[----:B------:R-:W0:Y:S01]  /*2290*/  LDC R24, c[0x0][0x288] ;  /* 0x0000a200ff187b82 */ /* 0x000e220000000800 */
[--C-:B------:R-:W-:Y:S01]  /*22a0*/  SHF.R.U32.HI R6, RZ, 0x2, R2.reuse ;  /* 0x00000002ff067819 */ /* 0x100fe20000011602 */
[----:B------:R-:W-:Y:S01]  /*22b0*/  IMAD.SHL.U32 R17, R12, 0x40, RZ ;  /* 0x000000400c117824 */ /* 0x000fe200078e00ff */
[----:B------:R-:W-:Y:S01]  /*22c0*/  SHF.R.U32.HI R9, RZ, 0x7, R2 ;  /* 0x00000007ff097819 */ /* 0x000fe20000011602 */
[----:B------:R-:W-:Y:S01]  /*22d0*/  UIADD3 UR5, UR9, UR5, URZ ;  /* 0x0000000509057290 */ /* 0x000fe2000fffe03f */
[----:B------:R-:W-:Y:S01]  /*22e0*/  LOP3.LUT R7, R6, 0x7, RZ, 0xc0, !PT ;  /* 0x0000000706077812 */ /* 0x000fe200078ec0ff */
[C---:B------:R-:W-:Y:S01]  /*22f0*/  IMAD.SHL.U32 R12, R2.reuse, 0x2, RZ ;  /* 0x00000002020c7824 */ /* 0x040fe200078e00ff */
[----:B------:R-:W-:Y:S01]  /*2300*/  LOP3.LUT R6, R9, 0x1, RZ, 0xc0, !PT ;  /* 0x0000000109067812 */ /* 0x000fe200078ec0ff */
[----:B------:R-:W-:Y:S01]  /*2310*/  UISETP.GT.U32.AND UP0, UPT, UR5, 0x4, UPT ;  /* 0x000000040500788c */ /* 0x000fe2000bf04070 */
[C---:B------:R-:W-:Y:S01]  /*2320*/  LOP3.LUT R13, R2.reuse, 0x3, RZ, 0xc0, !PT ;  /* 0x00000003020d7812 */ /* 0x040fe200078ec0ff */
[----:B------:R-:W-:Y:S01]  /*2330*/  ULDC UR12, c[0x0][0x284] ;  /* 0x0000a100000c7ab9 */ /* 0x000fe20000000800 */
[----:B------:R-:W-:Y:S01]  /*2340*/  LOP3.LUT R8, R2, 0x60, RZ, 0xc0, !PT ;  /* 0x0000006002087812 */ /* 0x000fe200078ec0ff */
[----:B------:R-:W-:Y:S01]  /*2350*/  IMAD.SHL.U32 R26, R6, 0x40, RZ ;  /* 0x00000040061a7824 */ /* 0x000fe200078e00ff */
[----:B------:R-:W-:Y:S01]  /*2360*/  UISETP.LT.U32.AND UP0, UPT, UR9, 0x5, UP0 ;  /* 0x000000050900788c */ /* 0x000fe20008701070 */
[----:B------:R-:W-:Y:S01]  /*2370*/  SHF.R.S32.HI R32, RZ, 0x1f, R69 ;  /* 0x0000001fff207819 */ /* 0x000fe20000011445 */
[----:B------:R-:W-:Y:S01]  /*2380*/  UISETP.GE.U32.AND UP1, UPT, UR9, 0x5, UPT ;  /* 0x000000050900788c */ /* 0x000fe2000bf26070 */
[----:B------:R-:W-:Y:S01]  /*2390*/  SHF.R.U32.HI R8, RZ, 0x1, R8 ;  /* 0x00000001ff087819 */ /* 0x000fe20000011608 */
[----:B------:R-:W-:Y:S01]  /*23a0*/  ULDC.64 UR10, c[0x0][0x5d0] ;  /* 0x00017400000a7ab9 */ /* 0x000fe20000000a00 */
[--C-:B------:R-:W-:Y:S01]  /*23b0*/  LOP3.LUT R9, R26, 0x40, R7.reuse, 0xe2, !PT ;  /* 0x000000401a097812 */ /* 0x100fe200078ee207 */
[----:B------:R-:W-:Y:S01]  /*23c0*/  UIMAD.WIDE.U32 UR6, UR5, -0x33333333, URZ ;  /* 0xcccccccd050678a5 */ /* 0x000fe2000f8e003f */
[----:B------:R-:W-:Y:S01]  /*23d0*/  IADD3 R25, RZ, -R8, -R7 ;  /* 0x80000008ff197210 */ /* 0x000fe20007ffe807 */
[----:B------:R-:W-:Y:S01]  /*23e0*/  USEL UR8, URZ, 0x1, !UP0 ;  /* 0x000000013f087887 */ /* 0x000fe2000c000000 */
[----:B------:R-:W-:Y:S01]  /*23f0*/  LOP3.LUT R12, R17, 0x6, R12, 0xf8, !PT ;  /* 0x00000006110c7812 */ /* 0x000fe200078ef80c */
[----:B------:R-:W-:Y:S01]  /*2400*/  USHF.R.U32.HI UR6, URZ, 0x2, UR7 ;  /* 0x000000023f067899 */ /* 0x000fe20008011607 */
[----:B0-----:R-:W-:Y:S01]  /*2410*/  IMAD R26, R13, -0x2, R24 ;  /* 0xfffffffe0d1a7824 */ /* 0x001fe200078e0218 */
[----:B------:R-:W-:Y:S01]  /*2420*/  ISETP.GE.AND P0, PT, R17, R24, PT ;  /* 0x000000181100720c */ /* 0x000fe20003f06270 */
[----:B------:R-:W-:Y:S01]  /*2430*/  IMAD.SHL.U32 R24, R16, 0x80, RZ ;  /* 0x0000008010187824 */ /* 0x000fe200078e00ff */
[----:B------:R-:W-:Y:S01]  /*2440*/  SHF.R.S32.HI R13, RZ, 0x1f, R12 ;  /* 0x0000001fff0d7819 */ /* 0x000fe2000001140c */
[----:B------:R-:W-:Y:S01]  /*2450*/  IMAD R25, R6, -0x40, R25 ;  /* 0xffffffc006197824 */ /* 0x000fe200078e0219 */
[----:B------:R-:W-:Y:S01]  /*2460*/  ULOP3.LUT UR4, UR4, UR8, URZ, 0x3c, !UPT ;  /* 0x0000000804047292 */ /* 0x000fe2000f8e3c3f */
[----:B------:R-:W-:Y:S01]  /*2470*/  IMAD R6, R32, UR10, RZ ;  /* 0x0000000a20067c24 */ /* 0x000fe2000f8e02ff */
[----:B------:R-:W-:Y:S01]  /*2480*/  ISETP.GE.OR P0, PT, R24, UR12, P0 ;  /* 0x0000000c18007c0c */ /* 0x000fe20008706670 */
[----:B------:R-:W-:Y:S01]  /*2490*/  IMAD.WIDE R28, R16, 0x80, RZ ;  /* 0x00000080101c7825 */ /* 0x000fe200078e02ff */
[----:B------:R-:W-:Y:S01]  /*24a0*/  UIMAD UR5, UR6, -0x5, UR5 ;  /* 0xfffffffb060578a4 */ /* 0x000fe2000f8e0205 */
[----:B------:R-:W-:Y:S01]  /*24b0*/  IADD3 R25, -R24, UR12, R25 ;  /* 0x0000000c18197c10 */ /* 0x000fe2000fffe119 */
[----:B------:R-:W-:Y:S01]  /*24c0*/  @UP1 ULOP3.LUT UR4, UR4, 0x1, UR6, 0x78, !UPT ;  /* 0x0000000104041892 */ /* 0x000fe2000f8e7806 */
[C---:B------:R-:W-:Y:S01]  /*24d0*/  IMAD R27, R69.reuse, UR11, R6 ;  /* 0x0000000b451b7c24 */ /* 0x040fe2000f8e0206 */
[----:B------:R-:W-:Y:S01]  /*24e0*/  LOP3.LUT R33, R28, R9, R8, 0xfe, !PT ;  /* 0x000000091c217212 */ /* 0x000fe200078efe08 */
[----:B------:R-:W-:-:S04]  /*24f0*/  IMAD.WIDE.U32 R6, R69, UR10, R12 ;  /* 0x0000000a45067c25 */ /* 0x000fc8000f8e000c */
[----:B------:R-:W-:Y:S02]  /*2500*/  IMAD.IADD R7, R7, 0x1, R27 ;  /* 0x0000000107077824 */ /* 0x000fe400078e021b */
[----:B------:R-:W-:Y:S02]  /*2510*/  IMAD.IADD R26, R26, 0x1, -R17 ;  /* 0x000000011a1a7824 */ /* 0x000fe400078e0a11 */
[----:B------:R-:W-:Y:S01]  /*2520*/  IMAD.MOV.U32 R24, RZ, RZ, -0x1 ;  /* 0xffffffffff187424 */ /* 0x000fe200078e00ff */
[----:B------:R-:W-:Y:S06]  /*2530*/  @P0 BRA `(.L_x_31) ;  /* 0x0000002400940947 */ /* 0x000fec0003800000 */
[----:B------:R-:W0:Y:S01]  /*2540*/  LDC.64 R30, c[0x0][0x5c8] ;  /* 0x00017200ff1e7b82 */ /* 0x000e220000000a00 */
[----:B------:R-:W-:Y:S01]  /*2550*/  ULDC.64 UR6, c[0x0][0x5c0] ;  /* 0x0001700000067ab9 */ /* 0x000fe20000000a00 */
[----:B------:R-:W-:Y:S01]  /*2560*/  BSSY B0, `(.L_x_31) ;  /* 0x0000262000007945 */ /* 0x000fe20003800000 */
[-C--:B0-----:R-:W-:Y:S02]  /*2570*/  IMAD R8, R29, R30.reuse, RZ ;  /* 0x0000001e1d087224 */ /* 0x081fe400078e02ff */
[----:B------:R-:W-:-:S04]  /*2580*/  IMAD.WIDE.U32 R6, R33, R30, R6 ;  /* 0x0000001e21067225 */ /* 0x000fc800078e0006 */
[----:B------:R-:W-:Y:S01]  /*2590*/  IMAD R17, R33, R31, R8 ;  /* 0x0000001f21117224 */ /* 0x000fe200078e0208 */
[----:B------:R-:W-:Y:S02]  /*25a0*/  LEA R9, P0, R30, R6, 0x3 ;  /* 0x000000061e097211 */ /* 0x000fe400078018ff */
[----:B------:R-:W-:Y:S01]  /*25b0*/  IADD3 R8, P1, R6, UR6, RZ ;  /* 0x0000000606087c10 */ /* 0x000fe2000ff3e0ff */
[----:B------:R-:W-:Y:S01]  /*25c0*/  IMAD.IADD R17, R7, 0x1, R17 ;  /* 0x0000000107117824 */ /* 0x000fe200078e0211 */
[----:B------:R-:W-:-:S04]  /*25d0*/  IADD3 R6, P2, R9, UR6, RZ ;  /* 0x0000000609067c10 */ /* 0x000fc8000ff5e0ff */
[----:B------:R-:W-:Y:S02]  /*25e0*/  LEA.HI.X R7, R30, R17, R31, 0x3, P0 ;  /* 0x000000111e077211 */ /* 0x000fe400000f1c1f */
[----:B----45:R-:W-:Y:S02]  /*25f0*/  FSETP.NEU.AND P0, PT, R10, RZ, PT ;  /* 0x000000ff0a00720b */ /* 0x030fe40003f0d000 */
[----:B------:R-:W-:Y:S02]  /*2600*/  IADD3.X R9, R17, UR7, RZ, P1, !PT ;  /* 0x0000000711097c10 */ /* 0x000fe40008ffe4ff */
[----:B------:R-:W-:-:S09]  /*2610*/  IADD3.X R7, R7, UR7, RZ, P2, !PT ;  /* 0x0000000707077c10 */ /* 0x000fd200097fe4ff */
[----:B------:R-:W-:Y:S05]  /*2620*/  @!P0 BRA `(.L_x_32) ;  /* 0x0000001c00148947 */ /* 0x000fea0003800000 */
[----:B------:R-:W-:Y:S01]  /*2630*/  ULDC.64 UR6, c[0x0][0x5b8] ;  /* 0x00016e0000067ab9 */ /* 0x000fe20000000a00 */
[----:B------:R-:W-:Y:S01]  /*2640*/  ISETP.GE.AND P0, PT, R26, 0x1, PT ;  /* 0x000000011a00780c */ /* 0x000fe20003f06270 */
[----:B------:R-:W-:Y:S01]  /*2650*/  IMAD R30, R32, UR6, RZ ;  /* 0x00000006201e7c24 */ /* 0x000fe2000f8e02ff */
[----:B------:R-:W-:Y:S01]  /*2660*/  ULDC.64 UR10, c[0x0][0x5a8] ;  /* 0x00016a00000a7ab9 */ /* 0x000fe20000000a00 */
[----:B------:R-:W-:Y:S01]  /*2670*/  IMAD.WIDE.U32 R16, R69, UR6, R12 ;  /* 0x0000000645107c25 */ /* 0x000fe2000f8e000c */
[----:B------:R-:W-:Y:S01]  /*2680*/  ISETP.LT.OR P3, PT, R25, 0x1, !P0 ;  /* 0x000000011900780c */ /* 0x000fe20004761670 */
[----:B------:R-:W-:Y:S02]  /*2690*/  BSSY B1, `(.L_x_33) ;  /* 0x000000c000017945 */ /* 0x000fe40003800000 */
[----:B------:R-:W-:Y:S01]  /*26a0*/  IMAD R69, R69, UR7, R30 ;  /* 0x0000000745457c24 */ /* 0x000fe2000f8e021e */
[----:B------:R-:W-:Y:S02]  /*26b0*/  ULDC.64 UR6, c[0x0][0x5b0] ;  /* 0x00016c0000067ab9 */ /* 0x000fe40000000a00 */
[----:B------:R-:W-:-:S02]  /*26c0*/  IMAD R27, R29, UR6, RZ ;  /* 0x000000061d1b7c24 */ /* 0x000fc4000f8e02ff */
[----:B------:R-:W-:Y:S02]  /*26d0*/  IMAD.IADD R17, R17, 0x1, R69 ;  /* 0x0000000111117824 */ /* 0x000fe400078e0245 */
[C---:B------:R-:W-:Y:S02]  /*26e0*/  IMAD R27, R33.reuse, UR7, R27 ;  /* 0x00000007211b7c24 */ /* 0x040fe4000f8e021b */
[----:B------:R-:W-:-:S03]  /*26f0*/  IMAD.WIDE.U32 R12, R33, UR6, R16 ;  /* 0x00000006210c7c25 */ /* 0x000fc6000f8e0010 */
[----:B------:R-:W-:-:S04]  /*2700*/  IADD3 R12, P1, R12, UR10, RZ ;  /* 0x0000000a0c0c7c10 */ /* 0x000fc8000ff3e0ff */
[--C-:B------:R-:W-:Y:S02]  /*2710*/  IADD3.X R13, R13, UR11, R27.reuse, P1, !PT ;  /* 0x0000000b0d0d7c10 */ /* 0x100fe40008ffe41b */
[----:B------:R-:W-:Y:S01]  /*2720*/  PRMT R27, RZ, 0x7610, R27 ;  /* 0x00007610ff1b7816 */ /* 0x000fe2000000001b */
[----:B------:R-:W-:Y:S06]  /*2730*/  @P3 BRA `(.L_x_34) ;  /* 0x0000000000043947 */ /* 0x000fec0003800000 */
[----:B------:R0:W5:Y:S02]  /*2740*/  LDG.E.U8 R27, desc[UR16][R12.64] ;  /* 0x000000100c1b7981 */ /* 0x000164000c1e1100 */
.L_x_34:
[----:B------:R-:W-:Y:S05]  /*2750*/  BSYNC B1 ;  /* 0x0000000000017941 */ /* 0x000fea0003800000 */
.L_x_33:
[----:B-----5:R-:W-:Y:S01]  /*2760*/  LOP3.LUT R27, R27, 0xff, RZ, 0xc0, !PT ;  /* 0x000000ff1b1b7812 */ /* 0x020fe200078ec0ff */
[----:B------:R-:W-:Y:S01]  /*2770*/  BSSY B1, `(.L_x_35) ;  /* 0x000000c000017945 */ /* 0x000fe20003800000 */
[----:B------:R-:W-:Y:S02]  /*2780*/  ISETP.GE.AND P1, PT, R26, 0x2, PT ;  /* 0x000000021a00780c */ /* 0x000fe40003f26270 */
[----:B------:R-:W-:Y:S02]  /*2790*/  F2FP.F16.E5M2.UNPACK_B R27, R27 ;  /* 0x0000001bff1b723e */ /* 0x000fe400020004ff */
[----:B------:R-:W-:-:S03]  /*27a0*/  ISETP.LT.OR P2, PT, R25, 0x1, !P1 ;  /* 0x000000011900780c */ /* 0x000fc60004f41670 */
[----:B------:R-:W-:-:S05]  /*27b0*/  HADD2.F32 R27, -RZ, R27.H0_H0 ;  /* 0x2000001bff1b7230 */ /* 0x000fca0000004100 */
[----:B------:R-:W-:Y:S01]  /*27c0*/  FMUL R30, R27, R10 ;  /* 0x0000000a1b1e7220 */ /* 0x000fe20000400000 */
[----:B------:R-:W-:-:S03]  /*27d0*/  PRMT R27, RZ, 0x7610, R27 ;  /* 0x00007610ff1b7816 */ /* 0x000fc6000000001b */
[----:B--2---:R-:W-:-:S05]  /*27e0*/  FFMA R30, R79, R3, R30 ;  /* 0x000000034f1e7223 */ /* 0x004fca000000001e */
[----:B------:R-:W-:-:S05]  /*27f0*/  F2FP.SATFINITE.E5M2.F32.PACK_AB_MERGE_C R31, RZ, R30, RZ ;  /* 0x0000001eff1f723e */ /* 0x000fca00048060ff */
[----:B------:R1:W-:Y:S01]  /*2800*/  @!P3 STG.E.U8 desc[UR16][R8.64], R31 ;  /* 0x0000001f0800b986 */ /* 0x0003e2000c101110 */
[----:B------:R-:W-:Y:S05]  /*2810*/  @P2 BRA `(.L_x_36) ;  /* 0x0000000000042947 */ /* 0x000fea0003800000 */
[----:B------:R2:W5:Y:S02]  /*2820*/  LDG.E.U8 R27, desc[UR16][R12.64+0x1] ;  /* 0x000001100c1b7981 */ /* 0x000564000c1e1100 */
.L_x_36:
[----:B------:R-:W-:Y:S05]  /*2830*/  BSYNC B1 ;  /* 0x0000000000017941 */ /* 0x000fea0003800000 */
.L_x_35:
[----:B-----5:R-:W-:Y:S01]  /*2840*/  LOP3.LUT R27, R27, 0xff, RZ, 0xc0, !PT ;  /* 0x000000ff1b1b7812 */ /* 0x020fe200078ec0ff */
[----:B------:R-:W-:Y:S01]  /*2850*/  BSSY B1, `(.L_x_37) ;  /* 0x0000012000017945 */ /* 0x000fe20003800000 */
[----:B-1----:R-:W-:Y:S02]  /*2860*/  IADD3 R31, P3, R33, 0x8, RZ ;  /* 0x00000008211f7810 */ /* 0x002fe40007f7e0ff */
[----:B------:R-:W-:Y:S02]  /*2870*/  F2FP.F16.E5M2.UNPACK_B R27, R27 ;  /* 0x0000001bff1b723e */ /* 0x000fe400020004ff */
[----:B------:R-:W-:Y:S01]  /*2880*/  ISETP.LT.OR P0, PT, R25, 0x9, !P0 ;  /* 0x000000091900780c */ /* 0x000fe20004701670 */
[----:B------:R-:W-:Y:S02]  /*2890*/  IMAD.X R28, RZ, RZ, R29, P3 ;  /* 0x000000ffff1c7224 */ /* 0x000fe400018e061d */
[----:B------:R-:W-:Y:S02]  /*28a0*/  HADD2.F32 R27, -RZ, R27.H0_H0 ;  /* 0x2000001bff1b7230 */ /* 0x000fe40000004100 */
[----:B------:R-:W-:-:S02]  /*28b0*/  IMAD R28, R28, UR6, RZ ;  /* 0x000000061c1c7c24 */ /* 0x000fc4000f8e02ff */
[----:B------:R-:W-:-:S04]  /*28c0*/  IMAD.WIDE.U32 R16, R31, UR6, R16 ;  /* 0x000000061f107c25 */ /* 0x000fc8000f8e0010 */
[----:B------:R-:W-:Y:S01]  /*28d0*/  FMUL R27, R27, R10 ;  /* 0x0000000a1b1b7220 */ /* 0x000fe20000400000 */
[----:B------:R-:W-:-:S03]  /*28e0*/  IMAD R31, R31, UR7, R28 ;  /* 0x000000071f1f7c24 */ /* 0x000fc6000f8e021c */
[----:B------:R-:W-:Y:S01]  /*28f0*/  FFMA R27, R78, R3, R27 ;  /* 0x000000034e1b7223 */ /* 0x000fe2000000001b */
[----:B------:R-:W-:-:S04]  /*2900*/  IADD3 R16, P3, R16, UR10, RZ ;  /* 0x0000000a10107c10 */ /* 0x000fc8000ff7e0ff */
[----:B------:R-:W-:Y:S02]  /*2910*/  F2FP.SATFINITE.E5M2.F32.PACK_AB_MERGE_C R29, RZ, R27, RZ ;  /* 0x0000001bff1d723e */ /* 0x000fe400048060ff */
[----:B------:R-:W-:Y:S02]  /*2920*/  IADD3.X R17, R17, UR11, R31, P3, !PT ;  /* 0x0000000b11117c10 */ /* 0x000fe40009ffe41f */
[----:B------:R-:W-:Y:S01]  /*2930*/  PRMT R27, RZ, 0x7610, R27 ;  /* 0x00007610ff1b7816 */ /* 0x000fe2000000001b */
[----:B------:R1:W-:Y:S01]  /*2940*/  @!P2 STG.E.U8 desc[UR16][R8.64+0x1], R29 ;  /* 0x0000011d0800a986 */ /* 0x0003e2000c101110 */
[----:B------:R-:W-:Y:S05]  /*2950*/  @P0 BRA `(.L_x_38) ;  /* 0x0000000000040947 */ /* 0x000fea0003800000 */
[----:B------:R3:W5:Y:S02]  /*2960*/  LDG.E.U8 R27, desc[UR16][R16.64] ;  /* 0x00000010101b7981 */ /* 0x000764000c1e1100 */
.L_x_38:
[----:B------:R-:W-:Y:S05]  /*2970*/  BSYNC B1 ;  /* 0x0000000000017941 */ /* 0x000fea0003800000 */
.L_x_37:
[----:B-----5:R-:W-:Y:S01]  /*2980*/  LOP3.LUT R27, R27, 0xff, RZ, 0xc0, !PT ;  /* 0x000000ff1b1b7812 */ /* 0x020fe200078ec0ff */
[----:B------:R-:W-:Y:S01]  /*2990*/  BSSY B1, `(.L_x_39) ;  /* 0x000000b000017945 */ /* 0x000fe20003800000 */
[----:B------:R-:W-:Y:S02]  /*29a0*/  ISETP.LT.OR P1, PT, R25, 0x9, !P1 ;  /* 0x000000091900780c */ /* 0x000fe40004f21670 */
[----:B------:R-:W-:-:S05]  /*29b0*/  F2FP.F16.E5M2.UNPACK_B R27, R27 ;  /* 0x0000001bff1b723e */ /* 0x000fca00020004ff */
[----:B------:R-:W-:-:S05]  /*29c0*/  HADD2.F32 R27, -RZ, R27.H0_H0 ;  /* 0x2000001bff1b7230 */ /* 0x000fca0000004100 */
[----:B------:R-:W-:Y:S01]  /*29d0*/  FMUL R28, R27, R10 ;  /* 0x0000000a1b1c7220 */ /* 0x000fe20000400000 */
[----:B------:R-:W-:-:S03]  /*29e0*/  PRMT R27, RZ, 0x7610, R27 ;  /* 0x00007610ff1b7816 */ /* 0x000fc6000000001b */
[----:B------:R-:W-:-:S05]  /*29f0*/  FFMA R28, R77, R3, R28 ;  /* 0x000000034d1c7223 */ /* 0x000fca000000001c */
[----:B-1----:R-:W-:-:S05]  /*2a00*/  F2FP.SATFINITE.E5M2.F32.PACK_AB_MERGE_C R29, RZ, R28, RZ ;  /* 0x0000001cff1d723e */ /* 0x002fca00048060ff */
[----:B------:R1:W-:Y:S01]  /*2a10*/  @!P0 STG.E.U8 desc[UR16][R6.64], R29 ;  /* 0x0000001d06008986 */ /* 0x0003e2000c101110 */
[----:B------:R-:W-:Y:S05]  /*2a20*/  @P1 BRA `(.L_x_40) ;  /* 0x0000000000041947 */ /* 0x000fea0003800000 */
[----:B------:R4:W5:Y:S02]  /*2a30*/  LDG.E.U8 R27, desc[UR16][R16.64+0x1] ;  /* 0x00000110101b7981 */ /* 0x000964000c1e1100 */
.L_x_40:
[----:B------:R-:W-:Y:S05]  /*2a40*/  BSYNC B1 ;  /* 0x0000000000017941 */ /* 0x000fea0003800000 */
.L_x_39:
[----:B-----5:R-:W-:Y:S01]  /*2a50*/  LOP3.LUT R27, R27, 0xff, RZ, 0xc0, !PT ;  /* 0x000000ff1b1b7812 */ /* 0x020fe200078ec0ff */
[----:B------:R-:W-:Y:S01]  /*2a60*/  BSSY B1, `(.L_x_41) ;  /* 0x000000c000017945 */ /* 0x000fe20003800000 */
[----:B------:R-:W-:Y:S02]  /*2a70*/  ISETP.GE.AND P0, PT, R26, 0x9, PT ;  /* 0x000000091a00780c */ /* 0x000fe40003f06270 */
[----:B------:R-:W-:Y:S02]  /*2a80*/  F2FP.F16.E5M2.UNPACK_B R27, R27 ;  /* 0x0000001bff1b723e */ /* 0x000fe400020004ff */
[----:B------:R-:W-:-:S03]  /*2a90*/  ISETP.LT.OR P2, PT, R25, 0x1, !P0 ;  /* 0x000000011900780c */ /* 0x000fc60004741670 */
[----:B------:R-:W-:-:S05]  /*2aa0*/  HADD2.F32 R27, -RZ, R27.H0_H0 ;  /* 0x2000001bff1b7230 */ /* 0x000fca0000004100 */
[----:B------:R-:W-:-:S04]  /*2ab0*/  FMUL R27, R27, R10 ;  /* 0x0000000a1b1b7220 */ /* 0x000fc80000400000 */
[----:B------:R-:W-:-:S05]  /*2ac0*/  FFMA R27, R76, R3, R27 ;  /* 0x000000034c1b7223 */ /* 0x000fca000000001b */
[----:B-1----:R-:W-:Y:S02]  /*2ad0*/  F2FP.SATFINITE.E5M2.F32.PACK_AB_MERGE_C R29, RZ, R27, RZ ;  /* 0x0000001bff1d723e */ /* 0x002fe400048060ff */
[----:B------:R-:W-:-:S03]  /*2ae0*/  PRMT R27, RZ, 0x7610, R27 ;  /* 0x00007610ff1b7816 */ /* 0x000fc6000000001b */
[----:B------:R1:W-:Y:S01]  /*2af0*/  @!P1 STG.E.U8 desc[UR16][R6.64+0x1], R29 ;  /* 0x0000011d06009986 */ /* 0x0003e2000c101110 */
[----:B------:R-:W-:Y:S05]  /*2b00*/  @P2 BRA `(.L_x_42) ;  /* 0x0000000000042947 */ /* 0x000fea0003800000 */
[----:B------:R0:W5:Y:S02]  /*2b10*/  LDG.E.U8 R27, desc[UR16][R12.64+0x8] ;  /* 0x000008100c1b7981 */ /* 0x000164000c1e1100 */
.L_x_42:
[----:B------:R-:W-:Y:S05]  /*2b20*/  BSYNC B1 ;  /* 0x0000000000017941 */ /* 0x000fea0003800000 */
.L_x_41:
        /* <DEDUP_REMOVED lines=13> */
.L_x_44:
[----:B------:R-:W-:Y:S05]  /*2c00*/  BSYNC B1 ;  /* 0x0000000000017941 */ /* 0x000fea0003800000 */
.L_x_43:
[----:B-----5:R-:W-:Y:S01]  /*2c10*/  LOP3.LUT R27, R27, 0xff, RZ, 0xc0, !PT ;  /* 0x000000ff1b1b7812 */ /* 0x020fe200078ec0ff */
[----:B------:R-:W-:Y:S01]  /*2c20*/  BSSY B1, `(.L_x_45) ;  /* 0x000000b000017945 */ /* 0x000fe20003800000 */
[----:B------:R-:W-:Y:S02]  /*2c30*/  ISETP.LT.OR P0, PT, R25, 0x9, !P0 ;  /* 0x000000091900780c */ /* 0x000fe40004701670 */
[----:B------:R-:W-:-:S05]  /*2c40*/  F2FP.F16.E5M2.UNPACK_B R27, R27 ;  /* 0x0000001bff1b723e */ /* 0x000fca00020004ff */
        /* <DEDUP_REMOVED lines=8> */
.L_x_46:
[----:B------:R-:W-:Y:S05]  /*2cd0*/  BSYNC B1 ;  /* 0x0000000000017941 */ /* 0x000fea0003800000 */
.L_x_45:
        /* <DEDUP_REMOVED lines=12> */
.L_x_48:
[----:B------:R-:W-:Y:S05]  /*2da0*/  BSYNC B1 ;  /* 0x0000000000017941 */ /* 0x000fea0003800000 */
.L_x_47:
        /* <DEDUP_REMOVED lines=13> */
.L_x_50:
[----:B------:R-:W-:Y:S05]  /*2e80*/  BSYNC B1 ;  /* 0x0000000000017941 */ /* 0x000fea0003800000 */
.L_x_49:
        /* <DEDUP_REMOVED lines=13> */
.L_x_52:
[----:B------:R-:W-:Y:S05]  /*2f60*/  BSYNC B1 ;  /* 0x0000000000017941 */ /* 0x000fea0003800000 */
.L_x_51:
        /* <DEDUP_REMOVED lines=12> */
.L_x_54:
[----:B------:R-:W-:Y:S05]  /*3030*/  BSYNC B1 ;  /* 0x0000000000017941 */ /* 0x000fea0003800000 */
.L_x_53:
        /* <DEDUP_REMOVED lines=12> */
.L_x_56:
[----:B------:R-:W-:Y:S05]  /*3100*/  BSYNC B1 ;  /* 0x0000000000017941 */ /* 0x000fea0003800000 */
.L_x_55:
        /* <DEDUP_REMOVED lines=13> */
.L_x_58:
[----:B------:R-:W-:Y:S05]  /*31e0*/  BSYNC B1 ;  /* 0x0000000000017941 */ /* 0x000fea0003800000 */
.L_x_57:
        /* <DEDUP_REMOVED lines=13> */
.L_x_60:
[----:B------:R-:W-:Y:S05]  /*32c0*/  BSYNC B1 ;  /* 0x0000000000017941 */ /* 0x000fea0003800000 */
.L_x_59:
        /* <DEDUP_REMOVED lines=12> */
.L_x_62:
[----:B------:R-:W-:Y:S05]  /*3390*/  BSYNC B1 ;  /* 0x0000000000017941 */ /* 0x000fea0003800000 */
.L_x_61:
        /* <DEDUP_REMOVED lines=12> */
.L_x_64:
[----:B------:R-:W-:Y:S05]  /*3460*/  BSYNC B1 ;  /* 0x0000000000017941 */ /* 0x000fea0003800000 */
.L_x_63:
        /* <DEDUP_REMOVED lines=13> */
.L_x_66:
[----:B------:R-:W-:Y:S05]  /*3540*/  BSYNC B1 ;  /* 0x0000000000017941 */ /* 0x000fea0003800000 */
.L_x_65:
        /* <DEDUP_REMOVED lines=13> */
.L_x_68:
[----:B------:R-:W-:Y:S05]  /*3620*/  BSYNC B1 ;  /* 0x0000000000017941 */ /* 0x000fea0003800000 */
.L_x_67:
        /* <DEDUP_REMOVED lines=12> */
.L_x_70:
[----:B------:R-:W-:Y:S05]  /*36f0*/  BSYNC B1 ;  /* 0x0000000000017941 */ /* 0x000fea0003800000 */
.L_x_69:
        /* <DEDUP_REMOVED lines=12> */
.L_x_72:
[----:B------:R-:W-:Y:S05]  /*37c0*/  BSYNC B1 ;  /* 0x0000000000017941 */ /* 0x000fea0003800000 */
.L_x_71:
        /* <DEDUP_REMOVED lines=13> */
.L_x_74:
[----:B------:R-:W-:Y:S05]  /*38a0*/  BSYNC B1 ;  /* 0x0000000000017941 */ /* 0x000fea0003800000 */
.L_x_73:
        /* <DEDUP_REMOVED lines=13> */
.L_x_76:
[----:B------:R-:W-:Y:S05]  /*3980*/  BSYNC B1 ;  /* 0x0000000000017941 */ /* 0x000fea0003800000 */
.L_x_75:
        /* <DEDUP_REMOVED lines=12> */
.L_x_78:
[----:B------:R-:W-:Y:S05]  /*3a50*/  BSYNC B1 ;  /* 0x0000000000017941 */ /* 0x000fea0003800000 */
.L_x_77:
[----:B-----5:R-:W-:Y:S01]  /*3a60*/  LOP3.LUT R27, R27, 0xff, RZ, 0xc0, !PT ;  /* 0x000000ff1b1b7812 */ /* 0x020fe200078ec0ff */
[----:B------:R-:W-:Y:S01]  /*3a70*/  BSSY B1, `(.L_x_79) ;  /* 0x000000b000017945 */ /* 0x000fe20003800000 */
[----:B------:R-:W-:Y:S02]  /*3a80*/  ISETP.LT.OR P1, PT, R25, 0x9, !P1 ;  /* 0x000000091900780c */ /* 0x000fe40004f21670 */
[----:B------:R-:W-:-:S05]  /*3a90*/  F2FP.F16.E5M2.UNPACK_B R27, R27 ;  /* 0x0000001bff1b723e */ /* 0x000fca00020004ff */
[----:B------:R-:W-:-:S05]  /*3aa0*/  HADD2.F32 R27, -RZ, R27.H0_H0 ;  /* 0x2000001bff1b7230 */ /* 0x000fca0000004100 */
[----:B------:R-:W-:-:S04]  /*3ab0*/  FMUL R28, R27, R10 ;  /* 0x0000000a1b1c7220 */ /* 0x000fc80000400000 */
[----:B------:R-:W-:Y:S01]  /*3ac0*/  FFMA R28, R23, R3, R28 ;  /* 0x00000003171c7223 */ /* 0x000fe2000000001c */
[----:B------:R-:W-:-:S04]  /*3ad0*/  PRMT R23, RZ, 0x7610, R23 ;  /* 0x00007610ff177816 */ /* 0x000fc80000000017 */
[----:B------:R-:W-:-:S05]  /*3ae0*/  F2FP.SATFINITE.E5M2.F32.PACK_AB_MERGE_C R27, RZ, R28, RZ ;  /* 0x0000001cff1b723e */ /* 0x000fca00048060ff */
[----:B------:R0:W-:Y:S01]  /*3af0*/  @!P0 STG.E.U8 desc[UR16][R6.64+0x28], R27 ;  /* 0x0000281b06008986 */ /* 0x0001e2000c101110 */
[----:B------:R-:W-:Y:S05]  /*3b00*/  @P1 BRA `(.L_x_80) ;  /* 0x0000000000041947 */ /* 0x000fea0003800000 */
[----:B------:R0:W5:Y:S02]  /*3b10*/  LDG.E.U8 R23, desc[UR16][R16.64+0x29] ;  /* 0x0000291010177981 */ /* 0x000164000c1e1100 */
.L_x_80:
[----:B------:R-:W-:Y:S05]  /*3b20*/  BSYNC B1 ;  /* 0x0000000000017941 */ /* 0x000fea0003800000 */
.L_x_79:
        /* <DEDUP_REMOVED lines=8> */
[----:B0-----:R-:W-:Y:S02]  /*3bb0*/  F2FP.SATFINITE.E5M2.F32.PACK_AB_MERGE_C R27, RZ, R23, RZ ;  /* 0x00000017ff1b723e */ /* 0x001fe400048060ff */
[----:B------:R-:W-:-:S03]  /*3bc0*/  PRMT R23, RZ, 0x7610, R23 ;  /* 0x00007610ff177816 */ /* 0x000fc60000000017 */
[----:B------:R0:W-:Y:S01]  /*3bd0*/  @!P1 STG.E.U8 desc[UR16][R6.64+0x29], R27 ;  /* 0x0000291b06009986 */ /* 0x0001e2000c101110 */
[----:B------:R-:W-:Y:S05]  /*3be0*/  @P2 BRA `(.L_x_82) ;  /* 0x0000000000042947 */ /* 0x000fea0003800000 */
[----:B------:R0:W5:Y:S02]  /*3bf0*/  LDG.E.U8 R23, desc[UR16][R12.64+0x30] ;  /* 0x000030100c177981 */ /* 0x000164000c1e1100 */
.L_x_82:
[----:B------:R-:W-:Y:S05]  /*3c00*/  BSYNC B1 ;  /* 0x0000000000017941 */ /* 0x000fea0003800000 */
.L_x_81:
[----:B-----5:R-:W-:Y:S01]  /*3c10*/  LOP3.LUT R23, R23, 0xff, RZ, 0xc0, !PT ;  /* 0x000000ff17177812 */ /* 0x020fe200078ec0ff */
[----:B------:R-:W-:Y:S01]  /*3c20*/  BSSY B1, `(.L_x_83) ;  /* 0x000000c000017945 */ /* 0x000fe20003800000 */
[----:B------:R-:W-:Y:S02]  /*3c30*/  ISETP.GE.AND P1, PT, R26, 0x32, PT ;  /* 0x000000321a00780c */ /* 0x000fe40003f26270 */
[----:B------:R-:W-:Y:S02]  /*3c40*/  F2FP.F16.E5M2.UNPACK_B R23, R23 ;  /* 0x00000017ff17723e */ /* 0x000fe400020004ff */
[----:B------:R-:W-:-:S03]  /*3c50*/  ISETP.LT.OR P3, PT, R25, 0x1, !P1 ;  /* 0x000000011900780c */ /* 0x000fc60004f61670 */
        /* <DEDUP_REMOVED lines=8> */
.L_x_84:
[----:B------:R-:W-:Y:S05]  /*3ce0*/  BSYNC B1 ;  /* 0x0000000000017941 */ /* 0x000fea0003800000 */
.L_x_83:
[----:B-----5:R-:W-:Y:S01]  /*3cf0*/  LOP3.LUT R21, R21, 0xff, RZ, 0xc0, !PT ;  /* 0x000000ff15157812 */ /* 0x020fe200078ec0ff */
[----:B------:R-:W-:Y:S01]  /*3d00*/  BSSY B1, `(.L_x_85) ;  /* 0x000000b000017945 */ /* 0x000fe20003800000 */
[----:B------:R-:W-:Y:S02]  /*3d10*/  ISETP.LT.OR P0, PT, R25, 0x9, !P0 ;  /* 0x000000091900780c */ /* 0x000fe40004701670 */
[----:B------:R-:W-:-:S05]  /*3d20*/  F2FP.F16.E5M2.UNPACK_B R21, R21 ;  /* 0x00000015ff15723e */ /* 0x000fca00020004ff */
        /* <DEDUP_REMOVED lines=8> */
.L_x_86:
[----:B------:R-:W-:Y:S05]  /*3db0*/  BSYNC B1 ;  /* 0x0000000000017941 */ /* 0x000fea0003800000 */
.L_x_85:
        /* <DEDUP_REMOVED lines=12> */
.L_x_88:
[----:B------:R-:W-:Y:S05]  /*3e80*/  BSYNC B1 ;  /* 0x0000000000017941 */ /* 0x000fea0003800000 */
.L_x_87:
        /* <DEDUP_REMOVED lines=13> */
.L_x_90:
[----:B------:R-:W-:Y:S05]  /*3f60*/  BSYNC B1 ;  /* 0x0000000000017941 */ /* 0x000fea0003800000 */
.L_x_89:
        /* <DEDUP_REMOVED lines=13> */
.L_x_92:
[----:B------:R-:W-:Y:S05]  /*4040*/  BSYNC B1 ;  /* 0x0000000000017941 */ /* 0x000fea0003800000 */
.L_x_91:
[----:B-----5:R-:W-:Y:S01]  /*4050*/  LOP3.LUT R15, R15, 0xff, RZ, 0xc0, !PT ;  /* 0x000000ff0f0f7812 */ /* 0x020fe200078ec0ff */
[----:B------:R-:W-:Y:S01]  /*4060*/  BSSY B1, `(.L_x_93) ;  /* 0x000000b000017945 */ /* 0x000fe20003800000 */
[----:B------:R-:W-:Y:S02]  /*4070*/  ISETP.LT.OR P0, PT, R25, 0x9, !P0 ;  /* 0x000000091900780c */ /* 0x000fe40004701670 */
[----:B------:R-:W-:Y:S02]  /*4080*/  F2FP.F16.E5M2.UNPACK_B R15, R15 ;  /* 0x0000000fff0f723e */ /* 0x000fe400020004ff */
[----:B0-2---:R-:W-:-:S03]  /*4090*/  PRMT R12, RZ, 0x7610, R12 ;  /* 0x00007610ff0c7816 */ /* 0x005fc6000000000c */
[----:B------:R-:W-:-:S05]  /*40a0*/  HADD2.F32 R15, -RZ, R15.H0_H0 ;  /* 0x2000000fff0f7230 */ /* 0x000fca0000004100 */
[----:B------:R-:W-:-:S04]  /*40b0*/  FMUL R15, R15, R10 ;  /* 0x0000000a0f0f7220 */ /* 0x000fc80000400000 */
[----:B------:R-:W-:-:S05]  /*40c0*/  FFMA R15, R18, R3, R15 ;  /* 0x00000003120f7223 */ /* 0x000fca000000000f */
[----:B------:R-:W-:-:S05]  /*40d0*/  F2FP.SATFINITE.E5M2.F32.PACK_AB_MERGE_C R15, RZ, R15, RZ ;  /* 0x0000000fff0f723e */ /* 0x000fca00048060ff */
[----:B------:R0:W-:Y:S01]  /*40e0*/  @!P3 STG.E.U8 desc[UR16][R8.64+0x39], R15 ;  /* 0x0000390f0800b986 */ /* 0x0001e2000c101110 */
[----:B------:R-:W-:Y:S05]  /*40f0*/  @P0 BRA `(.L_x_94) ;  /* 0x0000000000040947 */ /* 0x000fea0003800000 */
[----:B------:R2:W5:Y:S02]  /*4100*/  LDG.E.U8 R12, desc[UR16][R16.64+0x38] ;  /* 0x00003810100c7981 */ /* 0x000564000c1e1100 */
.L_x_94:
[----:B------:R-:W-:Y:S05]  /*4110*/  BSYNC B1 ;  /* 0x0000000000017941 */ /* 0x000fea0003800000 */
.L_x_93:
[----:B-----5:R-:W-:Y:S01]  /*4120*/  LOP3.LUT R12, R12, 0xff, RZ, 0xc0, !PT ;  /* 0x000000ff0c0c7812 */ /* 0x020fe200078ec0ff */
[----:B------:R-:W-:Y:S01]  /*4130*/  BSSY B1, `(.L_x_95) ;  /* 0x000000b000017945 */ /* 0x000fe20003800000 */
[----:B------:R-:W-:Y:S02]  /*4140*/  ISETP.LT.OR P1, PT, R25, 0x9, !P1 ;  /* 0x000000091900780c */ /* 0x000fe40004f21670 */
[----:B------:R-:W-:-:S05]  /*4150*/  F2FP.F16.E5M2.UNPACK_B R12, R12 ;  /* 0x0000000cff0c723e */ /* 0x000fca00020004ff */
[----:B01----:R-:W-:-:S05]  /*4160*/  HADD2.F32 R9, -RZ, R12.H0_H0 ;  /* 0x2000000cff097230 */ /* 0x003fca0000004100 */
[----:B------:R-:W-:-:S04]  /*4170*/  FMUL R8, R9, R10 ;  /* 0x0000000a09087220 */ /* 0x000fc80000400000 */
[----:B------:R-:W-:-:S05]  /*4180*/  FFMA R8, R11, R3, R8 ;  /* 0x000000030b087223 */ /* 0x000fca0000000008 */
[----:B------:R-:W-:Y:S02]  /*4190*/  F2FP.SATFINITE.E5M2.F32.PACK_AB_MERGE_C R9, RZ, R8, RZ ;  /* 0x00000008ff09723e */ /* 0x000fe400048060ff */
[----:B------:R-:W-:-:S03]  /*41a0*/  PRMT R8, RZ, 0x7610, R8 ;  /* 0x00007610ff087816 */ /* 0x000fc60000000008 */
[----:B------:R0:W-:Y:S01]  /*41b0*/  @!P0 STG.E.U8 desc[UR16][R6.64+0x38], R9 ;  /* 0x0000380906008986 */ /* 0x0001e2000c101110 */
[----:B------:R-:W-:Y:S05]  /*41c0*/  @P1 BRA `(.L_x_96) ;  /* 0x0000000000041947 */ /* 0x000fea0003800000 */
[----:B------:R1:W5:Y:S02]  /*41d0*/  LDG.E.U8 R8, desc[UR16][R16.64+0x39] ;  /* 0x0000391010087981 */ /* 0x000364000c1e1100 */
.L_x_96:
[----:B------:R-:W-:Y:S05]  /*41e0*/  BSYNC B1 ;  /* 0x0000000000017941 */ /* 0x000fea0003800000 */
.L_x_95:
[----:B------:R-:W-:Y:S05]  /*41f0*/  @P1 BRA `(.L_x_97) ;  /* 0x0000000800601947 */ /* 0x000fea0003800000 */
[----:B-----5:R-:W-:-:S04]  /*4200*/  LOP3.LUT R8, R8, 0xff, RZ, 0xc0, !PT ;  /* 0x000000ff08087812 */ /* 0x020fc800078ec0ff */
[----:B------:R-:W-:-:S05]  /*4210*/  F2FP.F16.E5M2.UNPACK_B R8, R8 ;  /* 0x00000008ff08723e */ /* 0x000fca00020004ff */
[----:B0-----:R-:W-:-:S05]  /*4220*/  HADD2.F32 R9, -RZ, R8.H0_H0 ;  /* 0x20000008ff097230 */ /* 0x001fca0000004100 */
[----:B------:R-:W-:-:S04]  /*4230*/  FMUL R9, R9, R10 ;  /* 0x0000000a09097220 */ /* 0x000fc80000400000 */
[----:B------:R-:W-:-:S05]  /*4240*/  FFMA R9, R14, R3, R9 ;  /* 0x000000030e097223 */ /* 0x000fca0000000009 */
[----:B------:R-:W-:-:S05]  /*4250*/  F2FP.SATFINITE.E5M2.F32.PACK_AB_MERGE_C R9, RZ, R9, RZ ;  /* 0x00000009ff09723e */ /* 0x000fca00048060ff */
[----:B------:R0:W-:Y:S01]  /*4260*/  STG.E.U8 desc[UR16][R6.64+0x39], R9 ;  /* 0x0000390906007986 */ /* 0x0001e2000c101110 */
[----:B------:R-:W-:Y:S05]  /*4270*/  BRA `(.L_x_97) ;  /* 0x0000000800407947 */ /* 0x000fea0003800000 */
.L_x_32:
[C---:B------:R-:W-:Y:S01]  /*4280*/  ISETP.GE.AND P3, PT, R26.reuse, 0x1, PT ;  /* 0x000000011a00780c */ /* 0x040fe20003f66270 */
[-C--:B--2---:R-:W-:Y:S01]  /*4290*/  FMUL R79, R79, R3.reuse ;  /* 0x000000034f4f7220 */ /* 0x084fe20000400000 */
[----:B------:R-:W-:Y:S01]  /*42a0*/  ISETP.GE.AND P0, PT, R26, 0x2, PT ;  /* 0x000000021a00780c */ /* 0x000fe20003f06270 */
[-C--:B------:R-:W-:Y:S01]  /*42b0*/  FMUL R78, R78, R3.reuse ;  /* 0x000000034e4e7220 */ /* 0x080fe20000400000 */
[----:B------:R-:W-:Y:S01]  /*42c0*/  ISETP.LT.OR P1, PT, R25, 0x1, !P3 ;  /* 0x000000011900780c */ /* 0x000fe20005f21670 */
[-C--:B------:R-:W-:Y:S01]  /*42d0*/  FMUL R77, R77, R3.reuse ;  /* 0x000000034d4d7220 */ /* 0x080fe20000400000 */
[C---:B------:R-:W-:Y:S01]  /*42e0*/  ISETP.LT.OR P2, PT, R25.reuse, 0x1, !P0 ;  /* 0x000000011900780c */ /* 0x040fe20004741670 */
[-C--:B------:R-:W-:Y:S01]  /*42f0*/  FMUL R76, R76, R3.reuse ;  /* 0x000000034c4c7220 */ /* 0x080fe20000400000 */
[----:B------:R-:W-:Y:S01]  /*4300*/  ISETP.LT.OR P3, PT, R25, 0x9, !P3 ;  /* 0x000000091900780c */ /* 0x000fe20005f61670 */
[----:B------:R-:W-:Y:S01]  /*4310*/  FMUL R75, R75, R3 ;  /* 0x000000034b4b7220 */ /* 0x000fe20000400000 */
[----:B------:R-:W-:Y:S01]  /*4320*/  F2FP.SATFINITE.E5M2.F32.PACK_AB_MERGE_C R79, RZ, R79, RZ ;  /* 0x0000004fff4f723e */ /* 0x000fe200048060ff */
[-C--:B------:R-:W-:Y:S01]  /*4330*/  FMUL R74, R74, R3.reuse ;  /* 0x000000034a4a7220 */ /* 0x080fe20000400000 */
[----:B------:R-:W-:Y:S01]  /*4340*/  F2FP.SATFINITE.E5M2.F32.PACK_AB_MERGE_C R13, RZ, R78, RZ ;  /* 0x0000004eff0d723e */ /* 0x000fe200048060ff */
[----:B------:R-:W-:Y:S01]  /*4350*/  FMUL R73, R73, R3 ;  /* 0x0000000349497220 */ /* 0x000fe20000400000 */
[----:B------:R-:W-:Y:S01]  /*4360*/  F2FP.SATFINITE.E5M2.F32.PACK_AB_MERGE_C R77, RZ, R77, RZ ;  /* 0x0000004dff4d723e */ /* 0x000fe200048060ff */
[-C--:B------:R-:W-:Y:S01]  /*4370*/  FMUL R72, R72, R3.reuse ;  /* 0x0000000348487220 */ /* 0x080fe20000400000 */
[----:B------:R-:W-:Y:S01]  /*4380*/  ISETP.LT.OR P0, PT, R25, 0x9, !P0 ;  /* 0x000000091900780c */ /* 0x000fe20004701670 */
[----:B------:R-:W-:Y:S01]  /*4390*/  @!P1 STG.E.U8 desc[UR16][R8.64], R79 ;  /* 0x0000004f08009986 */ /* 0x000fe2000c101110 */
[C---:B------:R-:W-:Y:S01]  /*43a0*/  ISETP.GE.AND P1, PT, R26.reuse, 0x9, PT ;  /* 0x000000091a00780c */ /* 0x040fe20003f26270 */
[----:B------:R-:W-:Y:S01]  /*43b0*/  FMUL R71, R71, R3 ;  /* 0x0000000347477220 */ /* 0x000fe20000400000 */
[----:B------:R-:W-:Y:S01]  /*43c0*/  F2FP.SATFINITE.E5M2.F32.PACK_AB_MERGE_C R75, RZ, R75, RZ ;  /* 0x0000004bff4b723e */ /* 0x000fe200048060ff */
[----:B------:R0:W-:Y:S01]  /*43d0*/  @!P2 STG.E.U8 desc[UR16][R8.64+0x1], R13 ;  /* 0x0000010d0800a986 */ /* 0x0001e2000c101110 */
[----:B------:R-:W-:Y:S01]  /*43e0*/  ISETP.GE.AND P2, PT, R26, 0xa, PT ;  /* 0x0000000a1a00780c */ /* 0x000fe20003f46270 */
[-C--:B------:R-:W-:Y:S01]  /*43f0*/  FMUL R70, R70, R3.reuse ;  /* 0x0000000346467220 */ /* 0x080fe20000400000 */
[----:B------:R-:W-:Y:S01]  /*4400*/  F2FP.SATFINITE.E5M2.F32.PACK_AB_MERGE_C R17, RZ, R74, RZ ;  /* 0x0000004aff11723e */ /* 0x000fe200048060ff */
[----:B------:R-:W-:Y:S01]  /*4410*/  @!P3 STG.E.U8 desc[UR16][R6.64], R77 ;  /* 0x0000004d0600b986 */ /* 0x000fe2000c101110 */
[C---:B------:R-:W-:Y:S01]  /*4420*/  ISETP.LT.OR P3, PT, R25.reuse, 0x1, !P1 ;  /* 0x000000011900780c */ /* 0x040fe20004f61670 */
[-C--:B------:R-:W-:Y:S01]  /*4430*/  FMUL R68, R68, R3.reuse ;  /* 0x0000000344447220 */ /* 0x080fe20000400000 */
[----:B------:R-:W-:Y:S01]  /*4440*/  ISETP.LT.OR P5, PT, R25, 0x1, !P2 ;  /* 0x000000011900780c */ /* 0x000fe200057a1670 */
[-C--:B------:R-:W-:Y:S01]  /*4450*/  FMUL R67, R67, R3.reuse ;  /* 0x0000000343437220 */ /* 0x080fe20000400000 */
[----:B------:R-:W-:Y:S01]  /*4460*/  ISETP.LT.OR P1, PT, R25, 0x9, !P1 ;  /* 0x000000091900780c */ /* 0x000fe20004f21670 */
[----:B------:R-:W-:Y:S01]  /*4470*/  FMUL R65, R65, R3 ;  /* 0x0000000341417220 */ /* 0x000fe20000400000 */
[----:B------:R-:W-:Y:S01]  /*4480*/  F2FP.SATFINITE.E5M2.F32.PACK_AB_MERGE_C R73, RZ, R73, RZ ;  /* 0x00000049ff49723e */ /* 0x000fe200048060ff */
[-C--:B------:R-:W-:Y:S01]  /*4490*/  FMUL R66, R66, R3.reuse ;  /* 0x0000000342427220 */ /* 0x080fe20000400000 */
[----:B0-----:R-:W-:Y:S01]  /*44a0*/  F2FP.SATFINITE.E5M2.F32.PACK_AB_MERGE_C R13, RZ, R76, RZ ;  /* 0x0000004cff0d723e */ /* 0x001fe200048060ff */
[-C--:B------:R-:W-:Y:S01]  /*44b0*/  FMUL R64, R64, R3.reuse ;  /* 0x0000000340407220 */ /* 0x080fe20000400000 */
[----:B------:R-:W-:Y:S01]  /*44c0*/  ISETP.LT.OR P2, PT, R25, 0x9, !P2 ;  /* 0x000000091900780c */ /* 0x000fe20005741670 */
[-C--:B------:R-:W-:Y:S01]  /*44d0*/  FMUL R63, R63, R3.reuse ;  /* 0x000000033f3f7220 */ /* 0x080fe20000400000 */
[----:B------:R-:W-:Y:S01]  /*44e0*/  F2FP.SATFINITE.E5M2.F32.PACK_AB_MERGE_C R27, RZ, R72, RZ ;  /* 0x00000048ff1b723e */ /* 0x000fe200048060ff */
[----:B------:R0:W-:Y:S01]  /*44f0*/  @!P0 STG.E.U8 desc[UR16][R6.64+0x1], R13 ;  /* 0x0000010d06008986 */ /* 0x0001e2000c101110 */
[C---:B------:R-:W-:Y:S01]  /*4500*/  ISETP.GE.AND P0, PT, R26.reuse, 0x11, PT ;  /* 0x000000111a00780c */ /* 0x040fe20003f06270 */
[----:B------:R-:W-:Y:S01]  /*4510*/  FMUL R61, R61, R3 ;  /* 0x000000033d3d7220 */ /* 0x000fe20000400000 */
[----:B------:R-:W-:Y:S01]  /*4520*/  F2FP.SATFINITE.E5M2.F32.PACK_AB_MERGE_C R71, RZ, R71, RZ ;  /* 0x00000047ff47723e */ /* 0x000fe200048060ff */
[----:B------:R-:W-:Y:S01]  /*4530*/  @!P3 STG.E.U8 desc[UR16][R8.64+0x8], R75 ;  /* 0x0000084b0800b986 */ /* 0x000fe2000c101110 */
[----:B------:R-:W-:Y:S01]  /*4540*/  ISETP.GE.AND P3, PT, R26, 0x12, PT ;  /* 0x000000121a00780c */ /* 0x000fe20003f66270 */
[----:B------:R-:W-:Y:S01]  /*4550*/  FMUL R62, R62, R3 ;  /* 0x000000033e3e7220 */ /* 0x000fe20000400000 */
[----:B------:R-:W-:Y:S01]  /*4560*/  F2FP.SATFINITE.E5M2.F32.PACK_AB_MERGE_C R67, RZ, R67, RZ ;  /* 0x00000043ff43723e */ /* 0x000fe200048060ff */
[----:B------:R1:W-:Y:S01]  /*4570*/  @!P5 STG.E.U8 desc[UR16][R8.64+0x9], R17 ;  /* 0x000009110800d986 */ /* 0x0003e2000c101110 */
[----:B------:R-:W-:Y:S01]  /*4580*/  ISETP.LT.OR P5, PT, R25, 0x1, !P3 ;  /* 0x000000011900780c */ /* 0x000fe20005fa1670 */
[-C--:B------:R-:W-:Y:S01]  /*4590*/  FMUL R59, R59, R3.reuse ;  /* 0x000000033b3b7220 */ /* 0x080fe20000400000 */
[C---:B------:R-:W-:Y:S01]  /*45a0*/  ISETP.LT.OR P3, PT, R25.reuse, 0x9, !P3 ;  /* 0x000000091900780c */ /* 0x040fe20005f61670 */
[----:B------:R-:W-:Y:S01]  /*45b0*/  @!P1 STG.E.U8 desc[UR16][R6.64+0x8], R73 ;  /* 0x0000084906009986 */ /* 0x000fe2000c101110 */
[----:B------:R-:W-:Y:S01]  /*45c0*/  ISETP.LT.OR P1, PT, R25, 0x1, !P0 ;  /* 0x000000011900780c */ /* 0x000fe20004721670 */
[-C--:B------:R-:W-:Y:S01]  /*45d0*/  FMUL R60, R60, R3.reuse ;  /* 0x000000033c3c7220 */ /* 0x080fe20000400000 */
[----:B0-----:R-:W-:Y:S01]  /*45e0*/  F2FP.SATFINITE.E5M2.F32.PACK_AB_MERGE_C R13, RZ, R70, RZ ;  /* 0x00000046ff0d723e */ /* 0x001fe200048060ff */
[----:B------:R-:W-:Y:S01]  /*45f0*/  @!P2 STG.E.U8 desc[UR16][R6.64+0x9], R27 ;  /* 0x0000091b0600a986 */ /* 0x000fe2000c101110 */
[----:B------:R-:W-:Y:S01]  /*4600*/  ISETP.GE.AND P2, PT, R26, 0x19, PT ;  /* 0x000000191a00780c */ /* 0x000fe20003f46270 */
[-C--:B------:R-:W-:Y:S01]  /*4610*/  FMUL R57, R57, R3.reuse ;  /* 0x0000000339397220 */ /* 0x080fe20000400000 */
[C---:B------:R-:W-:Y:S01]  /*4620*/  ISETP.LT.OR P0, PT, R25.reuse, 0x9, !P0 ;  /* 0x000000091900780c */ /* 0x040fe20004701670 */
[-C--:B------:R-:W-:Y:S01]  /*4630*/  FMUL R58, R58, R3.reuse ;  /* 0x000000033a3a7220 */ /* 0x080fe20000400000 */
[----:B------:R-:W-:Y:S01]  /*4640*/  ISETP.LT.OR P6, PT, R25, 0x1, !P2 ;  /* 0x000000011900780c */ /* 0x000fe200057c1670 */
[----:B------:R0:W-:Y:S01]  /*4650*/  @!P5 STG.E.U8 desc[UR16][R8.64+0x11], R13 ;  /* 0x0000110d0800d986 */ /* 0x0001e2000c101110 */
[----:B-1----:R-:W-:Y:S01]  /*4660*/  F2FP.SATFINITE.E5M2.F32.PACK_AB_MERGE_C R17, RZ, R68, RZ ;  /* 0x00000044ff11723e */ /* 0x002fe200048060ff */
[----:B------:R-:W-:Y:S01]  /*4670*/  FMUL R56, R56, R3 ;  /* 0x0000000338387220 */ /* 0x000fe20000400000 */
[----:B------:R-:W-:Y:S01]  /*4680*/  F2FP.SATFINITE.E5M2.F32.PACK_AB_MERGE_C R65, RZ, R65, RZ ;  /* 0x00000041ff41723e */ /* 0x000fe200048060ff */
[----:B------:R-:W-:Y:S01]  /*4690*/  @!P1 STG.E.U8 desc[UR16][R8.64+0x10], R71 ;  /* 0x0000104708009986 */ /* 0x000fe2000c101110 */
[----:B------:R-:W-:Y:S01]  /*46a0*/  ISETP.GE.AND P1, PT, R26, 0x1a, PT ;  /* 0x0000001a1a00780c */ /* 0x000fe20003f26270 */
[-C--:B------:R-:W-:Y:S01]  /*46b0*/  FMUL R23, R23, R3.reuse ;  /* 0x0000000317177220 */ /* 0x080fe20000400000 */
[C---:B------:R-:W-:Y:S01]  /*46c0*/  ISETP.LT.OR P2, PT, R25.reuse, 0x9, !P2 ;  /* 0x000000091900780c */ /* 0x040fe20005741670 */
[----:B------:R1:W-:Y:S01]  /*46d0*/  @!P3 STG.E.U8 desc[UR16][R6.64+0x11], R17 ;  /* 0x000011110600b986 */ /* 0x0003e2000c101110 */
[----:B------:R-:W-:Y:S01]  /*46e0*/  ISETP.LT.OR P5, PT, R25, 0x1, !P1 ;  /* 0x000000011900780c */ /* 0x000fe20004fa1670 */
[-C--:B------:R-:W-:Y:S01]  /*46f0*/  FMUL R21, R21, R3.reuse ;  /* 0x0000000315157220 */ /* 0x080fe20000400000 */
[----:B------:R-:W-:Y:S01]  /*4700*/  ISETP.LT.OR P3, PT, R25, 0x9, !P1 ;  /* 0x000000091900780c */ /* 0x000fe20004f61670 */
[----:B------:R-:W-:Y:S01]  /*4710*/  @!P0 STG.E.U8 desc[UR16][R6.64+0x10], R67 ;  /* 0x0000104306008986 */ /* 0x000fe2000c101110 */
[----:B0-----:R-:W-:Y:S01]  /*4720*/  F2FP.SATFINITE.E5M2.F32.PACK_AB_MERGE_C R13, RZ, R66, RZ ;  /* 0x00000042ff0d723e */ /* 0x001fe200048060ff */
[-C--:B------:R-:W-:Y:S01]  /*4730*/  FMUL R22, R22, R3.reuse ;  /* 0x0000000316167220 */ /* 0x080fe20000400000 */
[C---:B------:R-:W-:Y:S01]  /*4740*/  ISETP.GE.AND P0, PT, R26.reuse, 0x21, PT ;  /* 0x000000211a00780c */ /* 0x040fe20003f06270 */
[----:B------:R-:W-:Y:S01]  /*4750*/  @!P6 STG.E.U8 desc[UR16][R8.64+0x18], R65 ;  /* 0x000018410800e986 */ /* 0x000fe2000c101110 */
[----:B------:R-:W-:Y:S01]  /*4760*/  ISETP.GE.AND P1, PT, R26, 0x22, PT ;  /* 0x000000221a00780c */ /* 0x000fe20003f26270 */
[-C--:B------:R-:W-:Y:S01]  /*4770*/  FMUL R19, R19, R3.reuse ;  /* 0x0000000313137220 */ /* 0x080fe20000400000 */
[C---:B------:R-:W-:Y:S01]  /*4780*/  ISETP.LT.OR P6, PT, R25.reuse, 0x1, !P0 ;  /* 0x000000011900780c */ /* 0x040fe200047c1670 */
[-C--:B------:R-:W-:Y:S01]  /*4790*/  FMUL R20, R20, R3.reuse ;  /* 0x0000000314147220 */ /* 0x080fe20000400000 */
[----:B-1----:R-:W-:Y:S01]  /*47a0*/  F2FP.SATFINITE.E5M2.F32.PACK_AB_MERGE_C R17, RZ, R64, RZ ;  /* 0x00000040ff11723e */ /* 0x002fe200048060ff */
[----:B------:R0:W-:Y:S01]  /*47b0*/  @!P5 STG.E.U8 desc[UR16][R8.64+0x19], R13 ;  /* 0x0000190d0800d986 */ /* 0x0001e2000c101110 */
[----:B------:R-:W-:Y:S01]  /*47c0*/  ISETP.LT.OR P5, PT, R25, 0x1, !P1 ;  /* 0x000000011900780c */ /* 0x000fe20004fa1670 */
[----:B------:R-:W-:Y:S01]  /*47d0*/  FMUL R15, R15, R3 ;  /* 0x000000030f0f7220 */ /* 0x000fe20000400000 */
[----:B------:R-:W-:Y:S01]  /*47e0*/  F2FP.SATFINITE.E5M2.F32.PACK_AB_MERGE_C R63, RZ, R63, RZ ;  /* 0x0000003fff3f723e */ /* 0x000fe200048060ff */
[----:B------:R1:W-:Y:S01]  /*47f0*/  @!P3 STG.E.U8 desc[UR16][R6.64+0x19], R17 ;  /* 0x000019110600b986 */ /* 0x0003e2000c101110 */
[----:B------:R-:W-:Y:S01]  /*4800*/  F2FP.SATFINITE.E5M2.F32.PACK_AB_MERGE_C R61, RZ, R61, RZ ;  /* 0x0000003dff3d723e */ /* 0x000fe200048060ff */
[-C--:B------:R-:W-:Y:S01]  /*4810*/  FMUL R18, R18, R3.reuse ;  /* 0x0000000312127220 */ /* 0x080fe20000400000 */
[----:B------:R-:W-:Y:S01]  /*4820*/  F2FP.SATFINITE.E5M2.F32.PACK_AB_MERGE_C R27, RZ, R62, RZ ;  /* 0x0000003eff1b723e */ /* 0x000fe200048060ff */
[----:B------:R-:W-:Y:S01]  /*4830*/  @!P2 STG.E.U8 desc[UR16][R6.64+0x18], R63 ;  /* 0x0000183f0600a986 */ /* 0x000fe2000c101110 */
[----:B------:R-:W-:Y:S01]  /*4840*/  ISETP.LT.OR P3, PT, R25, 0x9, !P1 ;  /* 0x000000091900780c */ /* 0x000fe20004f61670 */
[-C--:B------:R-:W-:Y:S01]  /*4850*/  FMUL R11, R11, R3.reuse ;  /* 0x000000030b0b7220 */ /* 0x080fe20000400000 */
[----:B------:R-:W-:Y:S01]  /*4860*/  ISETP.GE.AND P2, PT, R26, 0x29, PT ;  /* 0x000000291a00780c */ /* 0x000fe20003f46270 */
[----:B------:R-:W-:Y:S01]  /*4870*/  @!P6 STG.E.U8 desc[UR16][R8.64+0x20], R61 ;  /* 0x0000203d0800e986 */ /* 0x000fe2000c101110 */
[C---:B------:R-:W-:Y:S01]  /*4880*/  ISETP.LT.OR P0, PT, R25.reuse, 0x9, !P0 ;  /* 0x000000091900780c */ /* 0x040fe20004701670 */
[----:B------:R-:W-:Y:S01]  /*4890*/  FMUL R14, R14, R3 ;  /* 0x000000030e0e7220 */ /* 0x000fe20000400000 */
[----:B------:R-:W-:Y:S01]  /*48a0*/  ISETP.GE.AND P1, PT, R26, 0x2a, PT ;  /* 0x0000002a1a00780c */ /* 0x000fe20003f26270 */
[----:B------:R-:W-:Y:S01]  /*48b0*/  @!P5 STG.E.U8 desc[UR16][R8.64+0x21], R27 ;  /* 0x0000211b0800d986 */ /* 0x000fe2000c101110 */
[----:B------:R-:W-:-:S02]  /*48c0*/  ISETP.LT.OR P6, PT, R25, 0x1, !P2 ;  /* 0x000000011900780c */ /* 0x000fc400057c1670 */
[C---:B------:R-:W-:Y:S02]  /*48d0*/  ISETP.LT.OR P5, PT, R25.reuse, 0x1, !P1 ;  /* 0x000000011900780c */ /* 0x040fe40004fa1670 */
[----:B------:R-:W-:Y:S02]  /*48e0*/  F2FP.SATFINITE.E5M2.F32.PACK_AB_MERGE_C R59, RZ, R59, RZ ;  /* 0x0000003bff3b723e */ /* 0x000fe400048060ff */
[----:B0-----:R-:W-:Y:S02]  /*48f0*/  F2FP.SATFINITE.E5M2.F32.PACK_AB_MERGE_C R13, RZ, R60, RZ ;  /* 0x0000003cff0d723e */ /* 0x001fe400048060ff */
[----:B------:R-:W-:Y:S01]  /*4900*/  F2FP.SATFINITE.E5M2.F32.PACK_AB_MERGE_C R57, RZ, R57, RZ ;  /* 0x00000039ff39723e */ /* 0x000fe200048060ff */
[----:B------:R-:W-:Y:S01]  /*4910*/  @!P0 STG.E.U8 desc[UR16][R6.64+0x20], R59 ;  /* 0x0000203b06008986 */ /* 0x000fe2000c101110 */
[----:B-1----:R-:W-:Y:S02]  /*4920*/  F2FP.SATFINITE.E5M2.F32.PACK_AB_MERGE_C R17, RZ, R58, RZ ;  /* 0x0000003aff11723e */ /* 0x002fe400048060ff */
[C---:B------:R-:W-:Y:S01]  /*4930*/  ISETP.LT.OR P1, PT, R25.reuse, 0x9, !P1 ;  /* 0x000000091900780c */ /* 0x040fe20004f21670 */
[----:B------:R0:W-:Y:S01]  /*4940*/  @!P3 STG.E.U8 desc[UR16][R6.64+0x21], R13 ;  /* 0x0000210d0600b986 */ /* 0x0001e2000c101110 */
[----:B------:R-:W-:-:S02]  /*4950*/  ISETP.LT.OR P2, PT, R25, 0x9, !P2 ;  /* 0x000000091900780c */ /* 0x000fc40005741670 */
[C---:B------:R-:W-:Y:S01]  /*4960*/  ISETP.GE.AND P3, PT, R26.reuse, 0x31, PT ;  /* 0x000000311a00780c */ /* 0x040fe20003f66270 */
[----:B------:R-:W-:Y:S01]  /*4970*/  @!P6 STG.E.U8 desc[UR16][R8.64+0x28], R57 ;  /* 0x000028390800e986 */ /* 0x000fe2000c101110 */
[----:B------:R-:W-:Y:S02]  /*4980*/  ISETP.GE.AND P0, PT, R26, 0x32, PT ;  /* 0x000000321a00780c */ /* 0x000fe40003f06270 */
[----:B------:R-:W-:Y:S01]  /*4990*/  F2FP.SATFINITE.E5M2.F32.PACK_AB_MERGE_C R23, RZ, R23, RZ ;  /* 0x00000017ff17723e */ /* 0x000fe200048060ff */
[----:B------:R1:W-:Y:S01]  /*49a0*/  @!P5 STG.E.U8 desc[UR16][R8.64+0x29], R17 ;  /* 0x000029110800d986 */ /* 0x0003e2000c101110 */
[C---:B------:R-:W-:Y:S02]  /*49b0*/  ISETP.LT.OR P5, PT, R25.reuse, 0x1, !P3 ;  /* 0x000000011900780c */ /* 0x040fe40005fa1670 */
[----:B------:R-:W-:Y:S02]  /*49c0*/  ISETP.LT.OR P6, PT, R25, 0x1, !P0 ;  /* 0x000000011900780c */ /* 0x000fe400047c1670 */
[----:B0-----:R-:W-:Y:S01]  /*49d0*/  F2FP.SATFINITE.E5M2.F32.PACK_AB_MERGE_C R13, RZ, R56, RZ ;  /* 0x00000038ff0d723e */ /* 0x001fe200048060ff */
[----:B------:R-:W-:Y:S01]  /*49e0*/  @!P2 STG.E.U8 desc[UR16][R6.64+0x28], R23 ;  /* 0x000028170600a986 */ /* 0x000fe2000c101110 */
[----:B------:R-:W-:-:S02]  /*49f0*/  F2FP.SATFINITE.E5M2.F32.PACK_AB_MERGE_C R21, RZ, R21, RZ ;  /* 0x00000015ff15723e */ /* 0x000fc400048060ff */
[C---:B------:R-:W-:Y:S01]  /*4a00*/  ISETP.GE.AND P2, PT, R26.reuse, 0x3a, PT ;  /* 0x0000003a1a00780c */ /* 0x040fe20003f46270 */
[----:B------:R0:W-:Y:S01]  /*4a10*/  @!P1 STG.E.U8 desc[UR16][R6.64+0x29], R13 ;  /* 0x0000290d06009986 */ /* 0x0001e2000c101110 */
[C---:B------:R-:W-:Y:S02]  /*4a20*/  ISETP.LT.OR P1, PT, R25.reuse, 0x9, !P3 ;  /* 0x000000091900780c */ /* 0x040fe40005f21670 */
[----:B-1----:R-:W-:Y:S01]  /*4a30*/  F2FP.SATFINITE.E5M2.F32.PACK_AB_MERGE_C R17, RZ, R22, RZ ;  /* 0x00000016ff11723e */ /* 0x002fe200048060ff */
[----:B------:R-:W-:Y:S01]  /*4a40*/  @!P5 STG.E.U8 desc[UR16][R8.64+0x30], R21 ;  /* 0x000030150800d986 */ /* 0x000fe2000c101110 */
[----:B------:R-:W-:Y:S02]  /*4a50*/  ISETP.GE.AND P3, PT, R26, 0x39, PT ;  /* 0x000000391a00780c */ /* 0x000fe40003f66270 */
[C---:B------:R-:W-:Y:S01]  /*4a60*/  ISETP.LT.OR P0, PT, R25.reuse, 0x9, !P0 ;  /* 0x000000091900780c */ /* 0x040fe20004701670 */
[----:B------:R1:W-:Y:S01]  /*4a70*/  @!P6 STG.E.U8 desc[UR16][R8.64+0x31], R17 ;  /* 0x000031110800e986 */ /* 0x0003e2000c101110 */
[----:B------:R-:W-:-:S02]  /*4a80*/  ISETP.LT.OR P5, PT, R25, 0x1, !P3 ;  /* 0x000000011900780c */ /* 0x000fc40005fa1670 */
[C---:B------:R-:W-:Y:S02]  /*4a90*/  ISETP.LT.OR P6, PT, R25.reuse, 0x1, !P2 ;  /* 0x000000011900780c */ /* 0x040fe400057c1670 */
[C---:B------:R-:W-:Y:S02]  /*4aa0*/  ISETP.LT.OR P3, PT, R25.reuse, 0x9, !P3 ;  /* 0x000000091900780c */ /* 0x040fe40005f61670 */
[----:B------:R-:W-:Y:S02]  /*4ab0*/  ISETP.LT.OR P2, PT, R25, 0x9, !P2 ;  /* 0x000000091900780c */ /* 0x000fe40005741670 */
[----:B------:R-:W-:Y:S02]  /*4ac0*/  F2FP.SATFINITE.E5M2.F32.PACK_AB_MERGE_C R19, RZ, R19, RZ ;  /* 0x00000013ff13723e */ /* 0x000fe400048060ff */
[----:B0-----:R-:W-:Y:S02]  /*4ad0*/  F2FP.SATFINITE.E5M2.F32.PACK_AB_MERGE_C R13, RZ, R20, RZ ;  /* 0x00000014ff0d723e */ /* 0x001fe400048060ff */
[----:B------:R-:W-:Y:S01]  /*4ae0*/  F2FP.SATFINITE.E5M2.F32.PACK_AB_MERGE_C R15, RZ, R15, RZ ;  /* 0x0000000fff0f723e */ /* 0x000fe200048060ff */
[----:B------:R0:W-:Y:S01]  /*4af0*/  @!P1 STG.E.U8 desc[UR16][R6.64+0x30], R19 ;  /* 0x0000301306009986 */ /* 0x0001e2000c101110 */
[----:B-1----:R-:W-:-:S02]  /*4b00*/  F2FP.SATFINITE.E5M2.F32.PACK_AB_MERGE_C R17, RZ, R18, RZ ;  /* 0x00000012ff11723e */ /* 0x002fc400048060ff */
[----:B------:R-:W-:Y:S01]  /*4b10*/  F2FP.SATFINITE.E5M2.F32.PACK_AB_MERGE_C R11, RZ, R11, RZ ;  /* 0x0000000bff0b723e */ /* 0x000fe200048060ff */
[----:B------:R0:W-:Y:S01]  /*4b20*/  @!P0 STG.E.U8 desc[UR16][R6.64+0x31], R13 ;  /* 0x0000310d06008986 */ /* 0x0001e2000c101110 */
[----:B------:R-:W-:-:S03]  /*4b30*/  F2FP.SATFINITE.E5M2.F32.PACK_AB_MERGE_C R21, RZ, R14, RZ ;  /* 0x0000000eff15723e */ /* 0x000fc600048060ff */
[----:B------:R0:W-:Y:S04]  /*4b40*/  @!P5 STG.E.U8 desc[UR16][R8.64+0x38], R15 ;  /* 0x0000380f0800d986 */ /* 0x0001e8000c101110 */
[----:B------:R0:W-:Y:S04]  /*4b50*/  @!P6 STG.E.U8 desc[UR16][R8.64+0x39], R17 ;  /* 0x000039110800e986 */ /* 0x0001e8000c101110 */
[----:B------:R0:W-:Y:S04]  /*4b60*/  @!P3 STG.E.U8 desc[UR16][R6.64+0x38], R11 ;  /* 0x0000380b0600b986 */ /* 0x0001e8000c101110 */
[----:B------:R0:W-:Y:S02]  /*4b70*/  @!P2 STG.E.U8 desc[UR16][R6.64+0x39], R21 ;  /* 0x000039150600a986 */ /* 0x0001e4000c101110 */
.L_x_97:
[----:B------:R-:W-:Y:S05]  /*4b80*/  BSYNC B0 ;  /* 0x0000000000007941 */ /* 0x000fea0003800000 */
.L_x_31:
[----:B------:R-:W-:Y:S01]  /*4b90*/  ULDC UR6, c[0x0][0xc] ;  /* 0x0000030000067ab9 */ /* 0x000fe20000000800 */
[----:B------:R-:W-:Y:S01]  /*4ba0*/  ULDC UR7, c[0x0][0x10] ;  /* 0x0000040000077ab9 */ /* 0x000fe20000000800 */
[----:B0-----:R-:W0:Y:S01]  /*4bb0*/  LDC R9, c[0x0][0x14] ;  /* 0x00000500ff097b82 */ /* 0x001e220000000800 */
[----:B------:R-:W-:Y:S01]  /*4bc0*/  UIMAD.WIDE.U32 UR6, UR6, UR7, URZ ;  /* 0x00000007060672a5 */ /* 0x000fe2000f8e003f */
[----:B------:R-:W-:Y:S02]  /*4bd0*/  IMAD.MOV.U32 R6, RZ, RZ, R0 ;  /* 0x000000ffff067224 */ /* 0x000fe400078e0000 */
[----:B------:R-:W-:Y:S02]  /*4be0*/  IMAD.MOV.U32 R7, RZ, RZ, R5 ;  /* 0x000000ffff077224 */ /* 0x000fe400078e0005 */
[----:B------:R-:W-:Y:S02]  /*4bf0*/  IMAD.MOV.U32 R12, RZ, RZ, -0x1 ;  /* 0xffffffffff0c7424 */ /* 0x000fe400078e00ff */
[----:B------:R-:W-:-:S02]  /*4c00*/  IMAD.MOV.U32 R69, RZ, RZ, -0x1 ;  /* 0xffffffffff457424 */ /* 0x000fc400078e00ff */
[----:B0-----:R-:W-:-:S04]  /*4c10*/  IMAD.WIDE.U32 R6, R9, UR6, R6 ;  /* 0x0000000609067c25 */ /* 0x001fc8000f8e0006 */
[----:B------:R-:W-:Y:S01]  /*4c20*/  IMAD R5, R9, UR7, RZ ;  /* 0x0000000709057c24 */ /* 0x000fe2000f8e02ff */
[----:B------:R-:W-:Y:S01]  /*4c30*/  ULDC.64 UR6, c[0x0][0x650] ;  /* 0x0001940000067ab9 */ /* 0x000fe20000000a00 */
[----:B------:R-:W-:Y:S01]  /*4c40*/  IMAD.MOV.U32 R0, RZ, RZ, R6 ;  /* 0x000000ffff007224 */ /* 0x000fe200078e0006 */
[----:B------:R-:W-:Y:S01]  /*4c50*/  ISETP.GE.U32.AND P0, PT, R6, UR6, PT ;  /* 0x0000000606007c0c */ /* 0x000fe2000bf06070 */
[----:B------:R-:W-:Y:S01]  /*4c60*/  IMAD.IADD R5, R7, 0x1, R5 ;  /* 0x0000000107057824 */ /* 0x000fe200078e0205 */
[----:B------:R-:W-:-:S04]  /*4c70*/  PRMT R7, RZ, 0x7610, R7 ;  /* 0x00007610ff077816 */ /* 0x000fc80000000007 */
[----:B------:R-:W-:-:S13]  /*4c80*/  ISETP.GE.U32.AND.EX P0, PT, R5, UR7, PT, P0 ;  /* 0x0000000705007c0c */ /* 0x000fda000bf06100 */
[----:B------:R-:W-:Y:S05]  /*4c90*/  @P0 BRA `(.L_x_98) ;  /* 0x0000000400640947 */ /* 0x000fea0003800000 */
[----:B------:R-:W0:Y:S01]  /*4ca0*/  S2R R20, SR_CTAID.X ;  /* 0x0000000000147919 */ /* 0x000e220000002500 */
[----:B------:R-:W0:Y:S01]  /*4cb0*/  LDC.64 R14, c[0x0][0x628] ;  /* 0x00018a00ff0e7b82 */ /* 0x000e220000000a00 */
[----:B------:R-:W-:Y:S01]  /*4cc0*/  ULDC UR6, c[0x0][0x150] ;  /* 0x0000540000067ab9 */ /* 0x000fe20000000800 */
[----:B------:R-:W-:Y:S01]  /*4cd0*/  IMAD.MOV.U32 R12, RZ, RZ, R0 ;  /* 0x000000ffff0c7224 */ /* 0x000fe200078e0000 */
[----:B------:R-:W0:Y:S01]  /*4ce0*/  S2R R22, SR_CTAID.Y ;  /* 0x0000000000167919 */ /* 0x000e220000002600 */
[----:B------:R-:W-:-:S04]  /*4cf0*/  IMAD.MOV.U32 R13, RZ, RZ, R5 ;  /* 0x000000ffff0d7224 */ /* 0x000fc800078e0005 */
[----:B------:R-:W0:Y:S08]  /*4d00*/  LDC R23, c[0x0][0x144] ;  /* 0x00005100ff177b82 */ /* 0x000e300000000800 */
[----:B-1234-:R-:W1:Y:S08]  /*4d10*/  LDC R16, c[0x0][0x630] ;  /* 0x00018c00ff107b82 */ /* 0x01ee700000000800 */
[----:B------:R-:W2:Y:S01]  /*4d20*/  LDC.64 R18, c[0x0][0x620] ;  /* 0x00018800ff127b82 */ /* 0x000ea20000000a00 */
[----:B0-----:R-:W-:-:S04]  /*4d30*/  ISETP.NE.U32.AND P0, PT, R14, RZ, PT ;  /* 0x000000ff0e00720c */ /* 0x001fc80003f05070 */
[----:B------:R-:W-:Y:S02]  /*4d40*/  ISETP.NE.AND.EX P0, PT, R15, RZ, PT, P0 ;  /* 0x000000ff0f00720c */ /* 0x000fe40003f05300 */
[----:B------:R-:W-:-:S05]  /*4d50*/  I2FP.F32.U32 R6, R20 ;  /* 0x0000001400067245 */ /* 0x000fca0000201000 */
[----:B------:R-:W-:-:S04]  /*4d60*/  FMUL R6, R6, UR6 ;  /* 0x0000000606067c20 */ /* 0x000fc80008400000 */
[----:B------:R0:W3:Y:S02]  /*4d70*/  F2I.U32.TRUNC.NTZ R21, R6 ;  /* 0x0000000600157305 */ /* 0x0000e4000020f000 */
[----:B-1----:R-:W-:Y:S05]  /*4d80*/  @!P0 BRA `(.L_x_99) ;  /* 0x0000000000288947 */ /* 0x002fea0003800000 */
[----:B------:R-:W1:Y:S02]  /*4d90*/  LDC R7, c[0x0][0x634] ;  /* 0x00018d00ff077b82 */ /* 0x000e640000000800 */
[----:B-1----:R-:W-:-:S05]  /*4da0*/  IADD3 R11, P0, R0, R7, RZ ;  /* 0x00000007000b7210 */ /* 0x002fca0007f1e0ff */
[----:B------:R-:W-:-:S04]  /*4db0*/  IMAD.X R17, RZ, RZ, R5, P0 ;  /* 0x000000ffff117224 */ /* 0x000fc800000e0605 */
[----:B0-----:R-:W-:-:S04]  /*4dc0*/  IMAD.WIDE.U32 R6, R17, R14, RZ ;  /* 0x0000000e11067225 */ /* 0x001fc800078e00ff */
[----:B-----5:R-:W-:-:S04]  /*4dd0*/  IMAD.WIDE.U32 R8, P0, R11, R15, R6 ;  /* 0x0000000f0b087225 */ /* 0x020fc80007800006 */
[----:B------:R-:W-:-:S04]  /*4de0*/  IMAD.WIDE.U32 R6, R11, R14, RZ ;  /* 0x0000000e0b067225 */ /* 0x000fc800078e00ff */
[----:B------:R-:W-:Y:S01]  /*4df0*/  IMAD.X R13, RZ, RZ, RZ, P0 ;  /* 0x000000ffff0d7224 */ /* 0x000fe200000e06ff */
[----:B------:R-:W-:Y:S01]  /*4e00*/  IADD3 RZ, P0, R7, R8, RZ ;  /* 0x0000000807ff7210 */ /* 0x000fe20007f1e0ff */
[----:B------:R-:W-:-:S04]  /*4e10*/  IMAD.MOV.U32 R12, RZ, RZ, R9 ;  /* 0x000000ffff0c7224 */ /* 0x000fc800078e0009 */
[----:B------:R-:W-:-:S08]  /*4e20*/  IMAD.WIDE.U32.X R12, R17, R15, R12, P0 ;  /* 0x0000000f110c7225 */ /* 0x000fd000000e040c */
.L_x_99:
[-CC-:B------:R-:W-:Y:S01]  /*4e30*/  SHF.R.U64 R69, R12, R16.reuse, R13.reuse ;  /* 0x000000100c457219 */ /* 0x180fe2000000120d */
[----:B------:R-:W1:Y:S01]  /*4e40*/  LDC.64 R28, c[0x0][0x640] ;  /* 0x00019000ff1c7b82 */ /* 0x000e620000000a00 */
[----:B0-----:R-:W-:Y:S01]  /*4e50*/  SHF.R.U32.HI R6, RZ, R16, R13 ;  /* 0x00000010ff067219 */ /* 0x001fe2000001160d */
[----:B---3--:R-:W-:Y:S01]  /*4e60*/  IMAD.MOV R21, RZ, RZ, -R21 ;  /* 0x000000ffff157224 */ /* 0x008fe200078e0a15 */
[----:B------:R-:W-:Y:S01]  /*4e70*/  IADD3 R9, P0, RZ, -R69, RZ ;  /* 0x80000045ff097210 */ /* 0x000fe20007f1e0ff */
[----:B------:R-:W-:Y:S01]  /*4e80*/  ULDC UR6, c[0x0][0x154] ;  /* 0x0000550000067ab9 */ /* 0x000fe20000000800 */
[----:B------:R-:W-:Y:S02]  /*4e90*/  IMAD.MOV.U32 R11, RZ, RZ, 0x1 ;  /* 0x00000001ff0b7424 */ /* 0x000fe400078e00ff */
[----:B------:R-:W-:Y:S01]  /*4ea0*/  IMAD R21, R23, R21, R20 ;  /* 0x0000001517157224 */ /* 0x000fe200078e0214 */
[----:B------:R-:W0:Y:S01]  /*4eb0*/  LDC R12, c[0x0][0x618] ;  /* 0x00018600ff0c7b82 */ /* 0x000e220000000800 */
[----:B------:R-:W-:-:S02]  /*4ec0*/  IMAD.X R7, RZ, RZ, ~R6, P0 ;  /* 0x000000ffff077224 */ /* 0x000fc400000e0e06 */
[----:B------:R-:W-:Y:S02]  /*4ed0*/  IMAD.MOV.U32 R6, RZ, RZ, R0 ;  /* 0x000000ffff067224 */ /* 0x000fe400078e0000 */
[-C--:B--2--5:R-:W-:Y:S02]  /*4ee0*/  IMAD R8, R7, R18.reuse, RZ ;  /* 0x0000001207087224 */ /* 0x0a4fe400078e02ff */
[----:B------:R-:W-:Y:S01]  /*4ef0*/  IMAD.MOV.U32 R7, RZ, RZ, R5 ;  /* 0x000000ffff077224 */ /* 0x000fe200078e0005 */
[----:B------:R-:W2:Y:S01]  /*4f00*/  LDC R24, c[0x0][0x608] ;  /* 0x00018200ff187b82 */ /* 0x000ea20000000800 */
[----:B------:R-:W-:-:S04]  /*4f10*/  IMAD.WIDE.U32 R6, R9, R18, R6 ;  /* 0x0000001209067225 */ /* 0x000fc800078e0006 */
[----:B------:R-:W-:-:S03]  /*4f20*/  IMAD R9, R9, R19, R8 ;  /* 0x0000001309097224 */ /* 0x000fc600078e0208 */
[----:B------:R-:W3:Y:S01]  /*4f30*/  LDC R26, c[0x0][0x658] ;  /* 0x00019600ff1a7b82 */ /* 0x000ee20000000800 */
[----:B------:R-:W-:Y:S01]  /*4f40*/  I2FP.F32.U32 R8, R22 ;  /* 0x0000001600087245 */ /* 0x000fe20000201000 */
[----:B------:R-:W-:Y:S01]  /*4f50*/  IMAD.IADD R7, R7, 0x1, R9 ;  /* 0x0000000107077824 */ /* 0x000fe200078e0209 */
[----:B-1----:R-:W-:Y:S01]  /*4f60*/  ISETP.NE.U32.AND P0, PT, R28, RZ, PT ;  /* 0x000000ff1c00720c */ /* 0x002fe20003f05070 */
[----:B------:R-:W-:Y:S02]  /*4f70*/  IMAD.MOV.U32 R9, RZ, RZ, -0x1 ;  /* 0xffffffffff097424 */ /* 0x000fe400078e00ff */
[----:B------:R-:W-:Y:S02]  /*4f80*/  FMUL R8, R8, UR6 ;  /* 0x0000000608087c20 */ /* 0x000fe40008400000 */
[----:B------:R-:W1:Y:S01]  /*4f90*/  LDC R19, c[0x0][0x148] ;  /* 0x00005200ff137b82 */ /* 0x000e620000000800 */
[----:B0-----:R-:W-:Y:S01]  /*4fa0*/  SHF.R.U64 R16, R6, R12, R7 ;  /* 0x0000000c06107219 */ /* 0x001fe20000001207 */
[----:B------:R0:W4:Y:S01]  /*4fb0*/  F2I.U32.TRUNC.NTZ R17, R8 ;  /* 0x0000000800117305 */ /* 0x000122000020f000 */
[----:B------:R-:W-:-:S02]  /*4fc0*/  ISETP.NE.AND.EX P0, PT, R29, RZ, PT, P0 ;  /* 0x000000ff1d00720c */ /* 0x000fc40003f05300 */
[----:B------:R-:W-:-:S03]  /*4fd0*/  SHF.R.U32.HI R7, RZ, R12, R7 ;  /* 0x0000000cff077219 */ /* 0x000fc60000011607 */
[----:B------:R-:W0:Y:S01]  /*4fe0*/  LDC R20, c[0x0][0x600] ;  /* 0x00018000ff147b82 */ /* 0x000e220000000800 */
[-CC-:B--2---:R-:W-:Y:S02]  /*4ff0*/  SHF.R.U64 R14, R16, R24.reuse, R7.reuse ;  /* 0x00000018100e7219 */ /* 0x184fe40000001207 */
[----:B------:R-:W-:-:S05]  /*5000*/  SHF.R.U32.HI R7, RZ, R24, R7 ;  /* 0x00000018ff077219 */ /* 0x000fca0000011607 */
[----:B------:R-:W2:Y:S01]  /*5010*/  LDC R25, c[0x0][0x648] ;  /* 0x00019200ff197b82 */ /* 0x000ea20000000800 */
[-CC-:B---3--:R-:W-:Y:S02]  /*5020*/  SHF.R.U64 R18, R14, R26.reuse, R7.reuse ;  /* 0x0000001a0e127219 */ /* 0x188fe40000001207 */
[-C--:B------:R-:W-:Y:S02]  /*5030*/  SHF.L.U32 R9, R9, R26.reuse, RZ ;  /* 0x0000001a09097219 */ /* 0x080fe400000006ff */
[-C--:B------:R-:W-:Y:S01]  /*5040*/  SHF.R.U32.HI R7, RZ, R26.reuse, R7 ;  /* 0x0000001aff077219 */ /* 0x080fe20000011607 */
[----:B------:R-:W-:Y:S01]  /*5050*/  IMAD.MOV.U32 R6, RZ, RZ, R18 ;  /* 0x000000ffff067224 */ /* 0x000fe200078e0012 */
[----:B------:R-:W-:Y:S01]  /*5060*/  SHF.L.U32 R24, R11, R26, RZ ;  /* 0x0000001a0b187219 */ /* 0x000fe200000006ff */
[----:B------:R-:W3:Y:S01]  /*5070*/  LDC R27, c[0x0][0x638] ;  /* 0x00018e00ff1b7b82 */ /* 0x000ee20000000800 */
[----:B------:R-:W-:-:S07]  /*5080*/  LOP3.LUT R23, RZ, R9, RZ, 0x33, !PT ;  /* 0x00000009ff177212 */ /* 0x000fce00078e33ff */
[----:B------:R-:W0:Y:S01]  /*5090*/  LDC R30, c[0x0][0x610] ;  /* 0x00018400ff1e7b82 */ /* 0x000e220000000800 */
[----:B----4-:R-:W-:Y:S05]  /*50a0*/  @!P0 BRA `(.L_x_100) ;  /* 0x0000000000288947 */ /* 0x010fea0003800000 */
[----:B------:R-:W4:Y:S02]  /*50b0*/  LDC R11, c[0x0][0x64c] ;  /* 0x00019300ff0b7b82 */ /* 0x000f240000000800 */
[----:B----4-:R-:W-:-:S05]  /*50c0*/  IADD3 R11, P0, R18, R11, RZ ;  /* 0x0000000b120b7210 */ /* 0x010fca0007f1e0ff */
[----:B------:R-:W-:-:S04]  /*50d0*/  IMAD.X R15, RZ, RZ, R7, P0 ;  /* 0x000000ffff0f7224 */ /* 0x000fc800000e0607 */
[----:B------:R-:W-:-:S04]  /*50e0*/  IMAD.WIDE.U32 R6, R15, R28, RZ ;  /* 0x0000001c0f067225 */ /* 0x000fc800078e00ff */
[----:B0-----:R-:W-:-:S04]  /*50f0*/  IMAD.WIDE.U32 R8, P0, R11, R29, R6 ;  /* 0x0000001d0b087225 */ /* 0x001fc80007800006 */
[----:B------:R-:W-:-:S04]  /*5100*/  IMAD.WIDE.U32 R6, R11, R28, RZ ;  /* 0x0000001c0b067225 */ /* 0x000fc800078e00ff */
[----:B------:R-:W-:Y:S01]  /*5110*/  IMAD.X R13, RZ, RZ, RZ, P0 ;  /* 0x000000ffff0d7224 */ /* 0x000fe200000e06ff */
[----:B------:R-:W-:Y:S01]  /*5120*/  IADD3 RZ, P0, R7, R8, RZ ;  /* 0x0000000807ff7210 */ /* 0x000fe20007f1e0ff */
[----:B------:R-:W-:-:S04]  /*5130*/  IMAD.MOV.U32 R12, RZ, RZ, R9 ;  /* 0x000000ffff0c7224 */ /* 0x000fc800078e0009 */
[----:B------:R-:W-:-:S08]  /*5140*/  IMAD.WIDE.U32.X R6, R15, R29, R12, P0 ;  /* 0x0000001d0f067225 */ /* 0x000fd000000e040c */
.L_x_100:
[----:B--2---:R-:W-:Y:S01]  /*5150*/  SHF.R.U64 R6, R6, R25, R7 ;  /* 0x0000001906067219 */ /* 0x004fe20000001207 */
[----:B0-----:R-:W-:Y:S01]  /*5160*/  VIADD R11, R20, 0xffffffff ;  /* 0xffffffff140b7836 */ /* 0x001fe20000000000 */
[----:B------:R-:W-:Y:S01]  /*5170*/  LOP3.LUT R9, R14, R23, RZ, 0xc0, !PT ;  /* 0x000000170e097212 */ /* 0x000fe200078ec0ff */
[----:B------:R-:W-:Y:S02]  /*5180*/  IMAD.MOV R17, RZ, RZ, -R17 ;  /* 0x000000ffff117224 */ /* 0x000fe400078e0a11 */
[----:B------:R-:W-:Y:S02]  /*5190*/  IMAD.MOV R7, RZ, RZ, -R6 ;  /* 0x000000ffff077224 */ /* 0x000fe400078e0a06 */
[----:B------:R-:W-:Y:S01]  /*51a0*/  IMAD R24, R24, R6, R9 ;  /* 0x0000000618187224 */ /* 0x000fe200078e0209 */
[----:B------:R-:W-:Y:S01]  /*51b0*/  LOP3.LUT R9, R16, R11, RZ, 0xc0, !PT ;  /* 0x0000000b10097212 */ /* 0x000fe200078ec0ff */
[----:B-1----:R-:W-:Y:S02]  /*51c0*/  @P4 IMAD R21, R19, R17, R22 ;  /* 0x0000001113154224 */ /* 0x002fe400078e0216 */
[----:B---3--:R-:W-:-:S02]  /*51d0*/  IMAD R6, R7, R27, R18 ;  /* 0x0000001b07067224 */ /* 0x008fc400078e0212 */
[----:B------:R-:W-:Y:S02]  /*51e0*/  IMAD R24, R24, R30, R21 ;  /* 0x0000001e18187224 */ /* 0x000fe400078e0215 */
[----:B------:R-:W-:Y:S02]  /*51f0*/  IMAD R9, R6, R20, R9 ;  /* 0x0000001406097224 */ /* 0x000fe400078e0209 */
[----:B------:R-:W-:-:S03]  /*5200*/  IMAD.MOV.U32 R7, RZ, RZ, 0x1 ;  /* 0x00000001ff077424 */ /* 0x000fc600078e00ff */
[----:B------:R-:W-:Y:S02]  /*5210*/  SEL R12, R9, R24, !P4 ;  /* 0x00000018090c7207 */ /* 0x000fe40006000000 */
[----:B------:R-:W-:-:S07]  /*5220*/  SEL R24, R24, R9, !P4 ;  /* 0x0000000918187207 */ /* 0x000fce0006000000 */
.L_x_98:
[----:B------:R-:W-:Y:S01]  /*5230*/  LOP3.LUT P0, RZ, R7, 0xff, RZ, 0xc0, !PT ;  /* 0x000000ff07ff7812 */ /* 0x000fe2000780c0ff */
[----:B-1234-:R-:W-:-:S12]  /*5240*/  IMAD.MOV.U32 R16, RZ, RZ, R24 ;  /* 0x000000ffff107224 */ /* 0x01efd800078e0018 */
[----:B------:R-:W-:Y:S05]  /*5250*/  @P0 BRA `(.L_x_101) ;  /* 0xffffffbc00400947 */ /* 0x000fea000383ffff */
[----:B------:R-:W-:Y:S05]  /*5260*/  EXIT ;  /* 0x000000000000794d */ /* 0x000fea0003800000 */
.L_x_3:
[----:B0-----:R-:W-:Y:S01]  /*5270*/  ULDC.64 UR4, c[0x0][0x650] ;  /* 0x0001940000047ab9 */ /* 0x001fe20000000a00 */
        /* <DEDUP_REMOVED lines=25> */
.L_x_103:
[-CC-:B------:R-:W-:Y:S01]  /*5410*/  SHF.R.U64 R16, R14, R18.reuse, R15.reuse ;  /* 0x000000120e107219 */ /* 0x180fe2000000120f */
[----:B------:R-:W0:Y:S01]  /*5420*/  LDC R22, c[0x0][0x618] ;  /* 0x00018600ff167b82 */ /* 0x000e220000000800 */
[----:B------:R-:W-:Y:S01]  /*5430*/  SHF.R.U32.HI R7, RZ, R18, R15 ;  /* 0x00000012ff077219 */ /* 0x000fe2000001160f */
[----:B------:R-:W-:Y:S01]  /*5440*/  ULDC UR4, c[0x0][0x150] ;  /* 0x0000540000047ab9 */ /* 0x000fe20000000800 */
[----:B------:R-:W-:Y:S01]  /*5450*/  IADD3 R9, P0, RZ, -R16, RZ ;  /* 0x80000010ff097210 */ /* 0x000fe20007f1e0ff */
[----:B------:R-:W-:Y:S01]  /*5460*/  IMAD.MOV.U32 R10, RZ, RZ, R0 ;  /* 0x000000ffff0a7224 */ /* 0x000fe200078e0000 */
[----:B------:R-:W-:Y:S01]  /*5470*/  I2FP.F32.U32 R12, R6 ;  /* 0x00000006000c7245 */ /* 0x000fe20000201000 */
[----:B------:R-:W-:Y:S02]  /*5480*/  IMAD.MOV.U32 R11, RZ, RZ, R5 ;  /* 0x000000ffff0b7224 */ /* 0x000fe400078e0005 */
[----:B------:R-:W1:Y:S01]  /*5490*/  LDC.64 R24, c[0x0][0x640] ;  /* 0x00019000ff187b82 */ /* 0x000e620000000a00 */
[----:B------:R-:W-:-:S02]  /*54a0*/  IMAD.X R7, RZ, RZ, ~R7, P0 ;  /* 0x000000ffff077224 */ /* 0x000fc400000e0e07 */
[----:B------:R-:W-:Y:S01]  /*54b0*/  FMUL R13, R12, UR4 ;  /* 0x000000040c0d7c20 */ /* 0x000fe20008400000 */
[----:B------:R-:W-:Y:S01]  /*54c0*/  IMAD.WIDE.U32 R10, R9, R20, R10 ;  /* 0x00000014090a7225 */ /* 0x000fe200078e000a */
[----:B------:R-:W-:-:S03]  /*54d0*/  ULDC UR4, c[0x0][0x154] ;  /* 0x0000550000047ab9 */ /* 0x000fc60000000800 */
[----:B------:R-:W-:Y:S01]  /*54e0*/  IMAD R12, R7, R20, RZ ;  /* 0x00000014070c7224 */ /* 0x000fe200078e02ff */
[----:B------:R-:W2:Y:S01]  /*54f0*/  LDC R15, c[0x0][0x144] ;  /* 0x00005100ff0f7b82 */ /* 0x000ea20000000800 */
[----:B------:R-:W3:Y:S02]  /*5500*/  F2I.U32.TRUNC.NTZ R13, R13 ;  /* 0x0000000d000d7305 */ /* 0x000ee4000020f000 */
[----:B------:R-:W-:Y:S02]  /*5510*/  IMAD R7, R9, R21, R12 ;  /* 0x0000001509077224 */ /* 0x000fe400078e020c */
[----:B------:R-:W-:Y:S02]  /*5520*/  IMAD.MOV.U32 R12, RZ, RZ, 0x1 ;  /* 0x00000001ff0c7424 */ /* 0x000fe400078e00ff */
[----:B------:R-:W-:Y:S01]  /*5530*/  IMAD.IADD R7, R11, 0x1, R7 ;  /* 0x000000010b077824 */ /* 0x000fe200078e0207 */
[----:B------:R-:W4:Y:S04]  /*5540*/  LDC R18, c[0x0][0x608] ;  /* 0x00018200ff127b82 */ /* 0x000f280000000800 */
[----:B0-----:R-:W-:-:S02]  /*5550*/  SHF.R.U64 R14, R10, R22, R7 ;  /* 0x000000160a0e7219 */ /* 0x001fc40000001207 */
[----:B------:R-:W-:Y:S02]  /*5560*/  I2FP.F32.U32 R10, R8 ;  /* 0x00000008000a7245 */ /* 0x000fe40000201000 */
[----:B------:R-:W0:Y:S01]  /*5570*/  LDC R23, c[0x0][0x658] ;  /* 0x00019600ff177b82 */ /* 0x000e220000000800 */
[----:B-1----:R-:W-:Y:S01]  /*5580*/  ISETP.NE.U32.AND P0, PT, R24, RZ, PT ;  /* 0x000000ff1800720c */ /* 0x002fe20003f05070 */
[----:B---3--:R-:W-:Y:S01]  /*5590*/  IMAD.MOV R9, RZ, RZ, -R13 ;  /* 0x000000ffff097224 */ /* 0x008fe200078e0a0d */
[----:B------:R-:W-:Y:S01]  /*55a0*/  SHF.R.U32.HI R7, RZ, R22, R7 ;  /* 0x00000016ff077219 */ /* 0x000fe20000011607 */
[----:B------:R-:W-:Y:S01]  /*55b0*/  FMUL R10, R10, UR4 ;  /* 0x000000040a0a7c20 */ /* 0x000fe20008400000 */
[----:B------:R-:W-:-:S03]  /*55c0*/  ISETP.NE.AND.EX P0, PT, R25, RZ, PT, P0 ;  /* 0x000000ff1900720c */ /* 0x000fc60003f05300 */
[----:B------:R-:W1:Y:S01]  /*55d0*/  LDC R21, c[0x0][0x148] ;  /* 0x00005200ff157b82 */ /* 0x000e620000000800 */
[----:B--2---:R-:W-:Y:S01]  /*55e0*/  IMAD R22, R15, R9, R6 ;  /* 0x000000090f167224 */ /* 0x004fe200078e0206 */
[----:B------:R2:W3:Y:S06]  /*55f0*/  F2I.U32.TRUNC.NTZ R19, R10 ;  /* 0x0000000a00137305 */ /* 0x0004ec000020f000 */
[----:B------:R-:W1:Y:S01]  /*5600*/  LDC R20, c[0x0][0x600] ;  /* 0x00018000ff147b82 */ /* 0x000e620000000800 */
[-CC-:B----4-:R-:W-:Y:S02]  /*5610*/  SHF.R.U64 R17, R14, R18.reuse, R7.reuse ;  /* 0x000000120e117219 */ /* 0x190fe40000001207 */
[----:B------:R-:W-:Y:S01]  /*5620*/  SHF.R.U32.HI R6, RZ, R18, R7 ;  /* 0x00000012ff067219 */ /* 0x000fe20000011607 */
[----:B------:R-:W-:-:S04]  /*5630*/  IMAD.MOV.U32 R18, RZ, RZ, -0x1 ;  /* 0xffffffffff127424 */ /* 0x000fc800078e00ff */
[----:B------:R-:W4:Y:S01]  /*5640*/  LDC R26, c[0x0][0x648] ;  /* 0x00019200ff1a7b82 */ /* 0x000f220000000800 */
[-C--:B0-----:R-:W-:Y:S02]  /*5650*/  SHF.L.U32 R9, R18, R23.reuse, RZ ;  /* 0x0000001712097219 */ /* 0x081fe400000006ff */
[-CC-:B------:R-:W-:Y:S02]  /*5660*/  SHF.R.U64 R18, R17, R23.reuse, R6.reuse ;  /* 0x0000001711127219 */ /* 0x180fe40000001206 */
[-C--:B------:R-:W-:Y:S02]  /*5670*/  SHF.R.U32.HI R7, RZ, R23.reuse, R6 ;  /* 0x00000017ff077219 */ /* 0x080fe40000011606 */
[----:B------:R-:W-:Y:S01]  /*5680*/  SHF.L.U32 R23, R12, R23, RZ ;  /* 0x000000170c177219 */ /* 0x000fe200000006ff */
[----:B------:R-:W0:Y:S01]  /*5690*/  LDC R27, c[0x0][0x638] ;  /* 0x00018e00ff1b7b82 */ /* 0x000e220000000800 */
[----:B------:R-:W-:Y:S01]  /*56a0*/  LOP3.LUT R28, RZ, R9, RZ, 0x33, !PT ;  /* 0x00000009ff1c7212 */ /* 0x000fe200078e33ff */
[----:B------:R-:W-:-:S06]  /*56b0*/  IMAD.MOV.U32 R6, RZ, RZ, R18 ;  /* 0x000000ffff067224 */ /* 0x000fcc00078e0012 */
[----:B------:R-:W0:Y:S01]  /*56c0*/  LDC R29, c[0x0][0x610] ;  /* 0x00018400ff1d7b82 */ /* 0x000e220000000800 */
[----:B--23--:R-:W-:Y:S05]  /*56d0*/  @!P0 BRA `(.L_x_104) ;  /* 0x0000000000288947 */ /* 0x00cfea0003800000 */
[----:B------:R-:W2:Y:S02]  /*56e0*/  LDC R9, c[0x0][0x64c] ;  /* 0x00019300ff097b82 */ /* 0x000ea40000000800 */
[----:B--2---:R-:W-:-:S05]  /*56f0*/  IADD3 R9, P0, R18, R9, RZ ;  /* 0x0000000912097210 */ /* 0x004fca0007f1e0ff */
        /* <DEDUP_REMOVED lines=8> */
.L_x_104:
[----:B----4-:R-:W-:Y:S01]  /*5780*/  SHF.R.U64 R7, R6, R26, R7 ;  /* 0x0000001a06077219 */ /* 0x010fe20000001207 */
[----:B-1----:R-:W-:Y:S01]  /*5790*/  VIADD R11, R20, 0xffffffff ;  /* 0xffffffff140b7836 */ /* 0x002fe20000000000 */
[----:B------:R-:W-:Y:S01]  /*57a0*/  LOP3.LUT R6, R17, R28, RZ, 0xc0, !PT ;  /* 0x0000001c11067212 */ /* 0x000fe200078ec0ff */
[----:B------:R-:W-:Y:S02]  /*57b0*/  IMAD.MOV R19, RZ, RZ, -R19 ;  /* 0x000000ffff137224 */ /* 0x000fe400078e0a13 */
[----:B------:R-:W-:Y:S01]  /*57c0*/  IMAD.MOV R9, RZ, RZ, -R7 ;  /* 0x000000ffff097224 */ /* 0x000fe200078e0a07 */
[----:B------:R-:W-:Y:S01]  /*57d0*/  LOP3.LUT R11, R14, R11, RZ, 0xc0, !PT ;  /* 0x0000000b0e0b7212 */ /* 0x000fe200078ec0ff */
[----:B------:R-:W-:Y:S02]  /*57e0*/  @P4 IMAD R22, R21, R19, R8 ;  /* 0x0000001315164224 */ /* 0x000fe400078e0208 */
[----:B------:R-:W-:Y:S02]  /*57f0*/  IMAD R7, R23, R7, R6 ;  /* 0x0000000717077224 */ /* 0x000fe400078e0206 */
[----:B0-----:R-:W-:-:S02]  /*5800*/  IMAD R6, R9, R27, R18 ;  /* 0x0000001b09067224 */ /* 0x001fc400078e0212 */
[----:B------:R-:W-:Y:S02]  /*5810*/  IMAD R14, R7, R29, R22 ;  /* 0x0000001d070e7224 */ /* 0x000fe400078e0216 */
[----:B------:R-:W-:Y:S02]  /*5820*/  IMAD R7, R6, R20, R11 ;  /* 0x0000001406077224 */ /* 0x000fe400078e020b */
[----:B------:R-:W-:Y:S02]  /*5830*/  IMAD.MOV.U32 R10, RZ, RZ, 0x1 ;  /* 0x00000001ff0a7424 */ /* 0x000fe400078e00ff */
[----:B------:R-:W-:Y:S01]  /*5840*/  IMAD.MOV.U32 R9, RZ, RZ, R16 ;  /* 0x000000ffff097224 */ /* 0x000fe200078e0010 */
[----:B------:R-:W-:Y:S02]  /*5850*/  SEL R17, R7, R14, !P4 ;  /* 0x0000000e07117207 */ /* 0x000fe40006000000 */
[----:B------:R-:W-:-:S07]  /*5860*/  SEL R14, R14, R7, !P4 ;  /* 0x000000070e0e7207 */ /* 0x000fce0006000000 */
.L_x_102:
[----:B------:R-:W-:-:S08]  /*5870*/  NOP ;  /* 0x0000000000007918 */ /* 0x000fd00000000000 */
[----:B------:R-:W0:-:S00]  /*5880*/  USETMAXREG.DEALLOC.CTAPOOL 0x28 ;  /* 0x00000028000079c8 */ /* 0x000e0000080e0500 */
[----:B0-----:R-:W-:-:S13]  /*5890*/  ISETP.NE.AND P0, PT, R3, RZ, PT ;  /* 0x000000ff0300720c */ /* 0x001fda0003f05270 */
[----:B------:R-:W-:Y:S05]  /*58a0*/  @P0 EXIT ;  /* 0x000000000000094d */ /* 0x000fea0003800000 */
[----:B------:R-:W-:Y:S01]  /*58b0*/  LOP3.LUT P0, RZ, R10, 0xff, RZ, 0xc0, !PT ;  /* 0x000000ff0aff7812 */ /* 0x000fe2000780c0ff */
[----:B------:R-:W-:Y:S02]  /*58c0*/  IMAD.MOV.U32 R10, RZ, RZ, 0x1 ;  /* 0x00000001ff0a7424 */ /* 0x000fe400078e00ff */
[----:B------:R-:W-:-:S10]  /*58d0*/  IMAD.MOV.U32 R13, RZ, RZ, RZ ;  /* 0x000000ffff0d7224 */ /* 0x000fd400078e00ff */
[----:B------:R-:W-:Y:S05]  /*58e0*/  @!P0 BRA `(.L_x_105) ;  /* 0x0000000c00388947 */ /* 0x000fea0003800000 */
[----:B------:R-:W0:Y:S01]  /*58f0*/  LDC R3, c[0x0][0x28c] ;  /* 0x0000a300ff037b82 */ /* 0x000e220000000800 */
[----:B------:R-:W-:Y:S01]  /*5900*/  ULDC UR5, c[0x0][0x600] ;  /* 0x0001800000057ab9 */ /* 0x000fe20000000800 */
[----:B------:R-:W-:Y:S01]  /*5910*/  ULDC UR4, c[0x0][0xc] ;  /* 0x0000030000047ab9 */ /* 0x000fe20000000800 */
[----:B------:R-:W-:Y:S01]  /*5920*/  UIADD3 UR16, UR5, -0x1, URZ ;  /* 0xffffffff05107890 */ /* 0x000fe2000fffe03f */
[C---:B------:R-:W-:Y:S01]  /*5930*/  LOP3.LUT P2, RZ, R2.reuse, 0x7f, RZ, 0xc0, !PT ;  /* 0x0000007f02ff7812 */ /* 0x040fe2000784c0ff */
[----:B------:R-:W-:Y:S01]  /*5940*/  ULDC UR6, c[0x0][0x658] ;  /* 0x0001960000067ab9 */ /* 0x000fe20000000800 */
[----:B------:R-:W-:Y:S01]  /*5950*/  ULDC UR5, c[0x0][0x10] ;  /* 0x0000040000057ab9 */ /* 0x000fe20000000800 */
[----:B------:R-:W-:Y:S01]  /*5960*/  UMOV UR7, 0xffffffff ;  /* 0xffffffff00077882 */ /* 0x000fe20000000000 */
[----:B------:R-:W-:Y:S01]  /*5970*/  UMOV UR8, 0x1 ;  /* 0x0000000100087882 */ /* 0x000fe20000000000 */
[----:B------:R-:W-:Y:S01]  /*5980*/  UIMAD.WIDE.U32 UR4, UR4, UR5, URZ ;  /* 0x00000005040472a5 */ /* 0x000fe2000f8e003f */
[----:B------:R-:W-:Y:S01]  /*5990*/  LOP3.LUT P0, RZ, R2, 0x1f, RZ, 0xc0, !PT ;  /* 0x0000001f02ff7812 */ /* 0x000fe2000780c0ff */
[----:B------:R-:W-:Y:S01]  /*59a0*/  USHF.L.U32 UR7, UR7, UR6, URZ ;  /* 0x0000000607077299 */ /* 0x000fe2000800063f */
[----:B------:R-:W-:Y:S01]  /*59b0*/  BSSY B0, `(.L_x_105) ;  /* 0x00000c1000007945 */ /* 0x000fe20003800000 */
[----:B------:R-:W-:Y:S01]  /*59c0*/  USHF.L.U32 UR18, UR8, UR6, URZ ;  /* 0x0000000608127299 */ /* 0x000fe2000800063f */
[----:B------:R-:W-:Y:S01]  /*59d0*/  IMAD.MOV.U32 R15, RZ, RZ, 0x1 ;  /* 0x00000001ff0f7424 */ /* 0x000fe200078e00ff */
[----:B------:R-:W-:Y:S01]  /*59e0*/  LOP3.LUT R16, R4, 0x2, RZ, 0xfc, !PT ;  /* 0x0000000204107812 */ /* 0x000fe200078efcff */
[----:B------:R-:W-:Y:S01]  /*59f0*/  ULDC UR6, c[0x0][0x14] ;  /* 0x0000050000067ab9 */ /* 0x000fe20000000800 */
[----:B------:R-:W-:Y:S01]  /*5a00*/  PLOP3.LUT P0, PT, P0, P2, PT, 0x8a, 0x0 ;  /* 0x000000000000781c */ /* 0x000fe20000705172 */
[----:B------:R-:W-:Y:S01]  /*5a10*/  UIMAD.WIDE.U32 UR20, UR4, UR6, URZ ;  /* 0x00000006041472a5 */ /* 0x000fe2000f8e003f */
[----:B------:R-:W-:Y:S01]  /*5a20*/  IMAD.MOV.U32 R10, RZ, RZ, 0x1 ;  /* 0x00000001ff0a7424 */ /* 0x000fe200078e00ff */
[----:B------:R-:W-:Y:S01]  /*5a30*/  UIMAD UR13, UR5, UR6, URZ ;  /* 0x00000006050d72a4 */ /* 0x000fe2000f8e023f */
[----:B------:R-:W-:Y:S01]  /*5a40*/  IMAD.MOV.U32 R13, RZ, RZ, RZ ;  /* 0x000000ffff0d7224 */ /* 0x000fe200078e00ff */
[----:B------:R-:W-:Y:S01]  /*5a50*/  ULOP3.LUT UR17, URZ, UR7, URZ, 0x33, !UPT ;  /* 0x000000073f117292 */ /* 0x000fe2000f8e333f */
[----:B0-----:R-:W-:Y:S01]  /*5a60*/  VIADD R3, R3, 0x3f ;  /* 0x0000003f03037836 */ /* 0x001fe20000000000 */
[----:B------:R-:W-:Y:S01]  /*5a70*/  UIADD3 UR13, UR21, UR13, URZ ;  /* 0x0000000d150d7290 */ /* 0x000fe2000fffe03f */
[----:B------:R-:W-:-:S03]  /*5a80*/  ULDC.64 UR22, c[0x0][0x198] ;  /* 0x0000660000167ab9 */ /* 0x000fc60000000a00 */
[----:B------:R-:W-:-:S04]  /*5a90*/  SHF.R.S32.HI R6, RZ, 0x1f, R3 ;  /* 0x0000001fff067819 */ /* 0x000fc80000011403 */
[----:B------:R-:W-:-:S04]  /*5aa0*/  LEA.HI R6, R6, R3, RZ, 0x6 ;  /* 0x0000000306067211 */ /* 0x000fc800078f30ff */
[----:B------:R-:W-:-:S05]  /*5ab0*/  SHF.R.S32.HI R12, RZ, 0x6, R6 ;  /* 0x00000006ff0c7819 */ /* 0x000fca0000011406 */
[----:B------:R-:W-:-:S07]  /*5ac0*/  VIADD R11, R12, 0x1 ;  /* 0x000000010c0b7836 */ /* 0x000fce0000000000 */
.L_x_117:
[----:B------:R-:W-:-:S03]  /*5ad0*/  UMOV UR4, 0xffffffff ;  /* 0xffffffff00047882 */ /* 0x000fc60000000000 */
[----:B------:R-:W-:Y:S05]  /*5ae0*/  BRA.DIV UR4, `(.L_x_106) ;  /* 0x0000000e04cc7947 */ /* 0x000fea000b800000 */
[----:B------:R-:W-:-:S13]  /*5af0*/  ELECT P1, URZ, PT ;  /* 0x00000000003f782f */ /* 0x000fda0003820000 */
.L_x_129:
[----:B------:R-:W0:Y:S01]  /*5b00*/  LDC R2, c[0x0][0x28c] ;  /* 0x0000a300ff027b82 */ /* 0x000e220000000800 */
[----:B------:R-:W-:Y:S01]  /*5b10*/  BSSY B1, `(.L_x_107) ;  /* 0x0000037000017945 */ /* 0x000fe20003800000 */
[----:B0-----:R-:W-:-:S13]  /*5b20*/  ISETP.LT.OR P1, PT, R2, 0x1, !P1 ;  /* 0x000000010200780c */ /* 0x001fda0004f21670 */
[----:B------:R-:W-:Y:S05]  /*5b30*/  @P1 BRA `(.L_x_108) ;  /* 0x0000000000d01947 */ /* 0x000fea0003800000 */
[----:B------:R-:W-:Y:S02]  /*5b40*/  IMAD.SHL.U32 R17, R17, 0x40, RZ ;  /* 0x0000004011117824 */ /* 0x000fe400078e00ff */
[----:B------:R-:W-:Y:S02]  /*5b50*/  IMAD.SHL.U32 R14, R14, 0x80, RZ ;  /* 0x000000800e0e7824 */ /* 0x000fe400078e00ff */
[----:B------:R-:W-:Y:S02]  /*5b60*/  IMAD.MOV.U32 R20, RZ, RZ, RZ ;  /* 0x000000ffff147224 */ /* 0x000fe400078e00ff */
[----:B------:R-:W-:Y:S02]  /*5b70*/  IMAD.MOV.U32 R2, RZ, RZ, R11 ;  /* 0x000000ffff027224 */ /* 0x000fe400078e000b */
[----:B------:R-:W-:Y:S02]  /*5b80*/  IMAD.MOV.U32 R3, RZ, RZ, R10 ;  /* 0x000000ffff037224 */ /* 0x000fe400078e000a */
[----:B------:R-:W-:-:S07]  /*5b90*/  IMAD.MOV.U32 R6, RZ, RZ, R13 ;  /* 0x000000ffff067224 */ /* 0x000fce00078e000d */
.L_x_112:
[----:B------:R-:W0:Y:S01]  /*5ba0*/  S2R R8, SR_CgaCtaId ;  /* 0x0000000000087919 */ /* 0x000e220000008800 */
[----:B------:R-:W-:-:S04]  /*5bb0*/  MOV R7, 0x400 ;  /* 0x0000040000077802 */ /* 0x000fc80000000f00 */
[----:B0-----:R-:W-:Y:S02]  /*5bc0*/  LEA R19, R8, R7, 0x18 ;  /* 0x0000000708137211 */ /* 0x001fe400078ec0ff */
[----:B------:R-:W-:Y:S01]  /*5bd0*/  SHF.L.U32 R7, R3, 0x1f, RZ ;  /* 0x0000001f03077819 */ /* 0x000fe200000006ff */
[----:B------:R-:W0:Y:S02]  /*5be0*/  @!P2 LDC R8, c[0x0][0x500] ;  /* 0x00014000ff08ab82 */ /* 0x000e240000000800 */
[----:B------:R-:W-:-:S04]  /*5bf0*/  IMAD R18, R6, 0x8, R19 ;  /* 0x0000000806127824 */ /* 0x000fc800078e0213 */
[----:B------:R-:W1:Y:S02]  /*5c00*/  SYNCS.PHASECHK.TRANS64.TRYWAIT P1, [R18+URZ+0x28], R7 ;  /* 0x00002807120075a7 */ /* 0x000e64000802017f */
[----:B-1----:R-:W-:Y:S05]  /*5c10*/  @!P1 BRA `(.L_x_109) ;  /* 0x0000000c00a09947 */ /* 0x002fea0003800000 */
.L_x_130:
[----:B-1----:R-:W-:Y:S01]  /*5c20*/  PRMT R7, R16, 0x9910, RZ ;  /* 0x0000991010077816 */ /* 0x002fe200000000ff */
[----:B0-----:R0:W-:Y:S03]  /*5c30*/  @!P2 SYNCS.ARRIVE.TRANS64 RZ, [R18+URZ], R8 ;  /* 0x0000000812ffa9a7 */ /* 0x0011e6000800003f */
[----:B------:R-:W-:-:S13]  /*5c40*/  ISETP.NE.AND P1, PT, R7, 0x2, PT ;  /* 0x000000020700780c */ /* 0x000fda0003f25270 */
[----:B0-----:R-:W-:Y:S05]  /*5c50*/  @P1 BRA `(.L_x_110) ;  /* 0x0000000000041947 */ /* 0x001fea0003800000 */
[----:B------:R-:W-:Y:S01]  /*5c60*/  BPT.TRAP 0x1 ;  /* 0x000000040000795c */ /* 0x000fe20000300000 */
.L_x_110:
[----:B------:R-:W-:Y:S05]  /*5c70*/  @P0 BRA `(.L_x_111) ;  /* 0x0000000000040947 */ /* 0x000fea0003800000 */
[----:B------:R-:W-:Y:S01]  /*5c80*/  BPT.TRAP 0x1 ;  /* 0x000000040000795c */ /* 0x000fe20000300000 */
.L_x_111:
[--C-:B------:R-:W-:Y:S01]  /*5c90*/  IMAD R7, R6, 0x2000, R19.reuse ;  /* 0x0000200006077824 */ /* 0x100fe200078e0213 */
[----:B------:R-:W-:Y:S01]  /*5ca0*/  R2UR UR9, R18 ;  /* 0x00000000120972ca */ /* 0x000fe200000e0000 */
[----:B------:R-:W-:Y:S01]  /*5cb0*/  IMAD R19, R6, 0x1000, R19 ;  /* 0x0000100006137824 */ /* 0x000fe200078e0213 */
[----:B------:R-:W-:Y:S01]  /*5cc0*/  UIADD3 UR4, UP0, UR22, 0xf0, URZ ;  /* 0x000000f016047890 */ /* 0x000fe2000ff1e03f */
[----:B------:R-:W-:Y:S01]  /*5cd0*/  VIADD R2, R2, 0xffffffff ;  /* 0xffffffff02027836 */ /* 0x000fe20000000000 */
[----:B------:R-:W-:Y:S01]  /*5ce0*/  R2UR UR5, R7 ;  /* 0x00000000070572ca */ /* 0x000fe200000e0000 */
[----:B------:R-:W-:Y:S01]  /*5cf0*/  UIADD3 UR24, UP1, UR22, 0x1f0, URZ ;  /* 0x000001f016187890 */ /* 0x000fe2000ff3e03f */
[----:B------:R-:W-:Y:S01]  /*5d00*/  R2UR UR8, R19 ;  /* 0x00000000130872ca */ /* 0x000fe200000e0000 */
[----:B------:R-:W-:Y:S01]  /*5d10*/  VIADD R6, R6, 0x1 ;  /* 0x0000000106067836 */ /* 0x000fe20000000000 */
[----:B------:R-:W-:Y:S01]  /*5d20*/  R2UR UR11, R14 ;  /* 0x000000000e0b72ca */ /* 0x000fe200000e0000 */
[----:B------:R-:W-:Y:S01]  /*5d30*/  UIADD3.X UR25, URZ, UR23, URZ, UP1, !UPT ;  /* 0x000000173f197290 */ /* 0x000fe20008ffe43f */
[C---:B------:R-:W-:Y:S01]  /*5d40*/  R2UR UR10, R20.reuse ;  /* 0x00000000140a72ca */ /* 0x040fe200000e0000 */
[----:B------:R-:W-:Y:S01]  /*5d50*/  UMOV UR6, 0x0 ;  /* 0x0000000000067882 */ /* 0x000fe20000000000 */
[----:B------:R-:W-:Y:S01]  /*5d60*/  R2UR UR12, R9 ;  /* 0x00000000090c72ca */ /* 0x000fe200000e0000 */
[----:B------:R-:W-:Y:S01]  /*5d70*/  UMOV UR7, 0x10000000 ;  /* 0x1000000000077882 */ /* 0x000fe20000000000 */
[----:B------:R-:W-:Y:S01]  /*5d80*/  R2UR UR19, R17 ;  /* 0x00000000111372ca */ /* 0x000fe200000e0000 */
[----:B------:R-:W-:Y:S01]  /*5d90*/  VIADD R20, R20, 0x40 ;  /* 0x0000004014147836 */ /* 0x000fe20000000000 */
[----:B------:R-:W-:Y:S01]  /*5da0*/  ISETP.GT.AND P3, PT, R2, 0x1, PT ;  /* 0x000000010200780c */ /* 0x000fe20003f64270 */
[----:B------:R-:W-:Y:S01]  /*5db0*/  UIADD3 UR14, UR5, 0x100, URZ ;  /* 0x00000100050e7890 */ /* 0x000fe2000fffe03f */
[----:B------:R-:W-:Y:S01]  /*5dc0*/  ISETP.NE.AND P1, PT, R6, 0x5, PT ;  /* 0x000000050600780c */ /* 0x000fe20003f25270 */
[----:B------:R-:W-:-:S02]  /*5dd0*/  UIADD3.X UR5, URZ, UR23, URZ, UP0, !UPT ;  /* 0x000000173f057290 */ /* 0x000fc400087fe43f */
[----:B------:R-:W-:Y:S01]  /*5de0*/  UIADD3 UR15, UR8, 0xa100, URZ ;  /* 0x0000a100080f7890 */ /* 0x000fe2000fffe03f */
[----:B------:R-:W-:Y:S02]  /*5df0*/  SEL R8, RZ, 0x1, P1 ;  /* 0x00000001ff087807 */ /* 0x000fe40000800000 */
[----:B------:R-:W-:Y:S01]  /*5e00*/  UMOV UR8, UR14 ;  /* 0x0000000e00087c82 */ /* 0x000fe20008000000 */
[----:B------:R-:W-:Y:S02]  /*5e10*/  SEL R6, R6, RZ, P1 ;  /* 0x000000ff06067207 */ /* 0x000fe40000800000 */
[----:B------:R-:W-:Y:S01]  /*5e20*/  LOP3.LUT R3, R3, R8, RZ, 0x3c, !PT ;  /* 0x0000000803037212 */ /* 0x000fe200078e3cff */
[----:B------:R0:W-:Y:S02]  /*5e30*/  UTMALDG.3D [UR8], [UR4], desc[UR6] ;  /* 0x00000608040075b4 */ /* 0x0001e40008011000 */
[----:B0-----:R-:W-:Y:S01]  /*5e40*/  UMOV UR8, UR15 ;  /* 0x0000000f00087c82 */ /* 0x001fe20008000000 */
[----:B------:R-:W-:-:S02]  /*5e50*/  UMOV UR11, UR19 ;  /* 0x00000013000b7c82 */ /* 0x000fc40008000000 */
[----:B------:R0:W-:Y:S02]  /*5e60*/  UTMALDG.3D [UR8], [UR24], desc[UR6] ;  /* 0x00000608180075b4 */ /* 0x0001e40008011000 */
[----:B0-----:R-:W-:Y:S05]  /*5e70*/  @P3 BRA `(.L_x_112) ;  /* 0xfffffffc00483947 */ /* 0x001fea000383ffff */
.L_x_108:
[----:B------:R-:W-:Y:S05]  /*5e80*/  BSYNC B1 ;  /* 0x0000000000017941 */ /* 0x000fea0003800000 */
.L_x_107:
[----:B------:R-:W-:Y:S01]  /*5e90*/  LOP3.LUT P3, RZ, R15, 0xff, RZ, 0xc0, !PT ;  /* 0x000000ff0fff7812 */ /* 0x000fe2000786c0ff */
[----:B------:R-:W-:Y:S01]  /*5ea0*/  IMAD.IADD R6, R12, 0x1, R13 ;  /* 0x000000010c067824 */ /* 0x000fe200078e020d */
[----:B------:R-:W-:Y:S01]  /*5eb0*/  IADD3 R0, P5, R0, UR20, RZ ;  /* 0x0000001400007c10 */ /* 0x000fe2000ffbe0ff */
[----:B------:R-:W-:Y:S01]  /*5ec0*/  ULDC.64 UR4, c[0x0][0x650] ;  /* 0x0001940000047ab9 */ /* 0x000fe20000000a00 */
[----:B------:R-:W-:Y:S01]  /*5ed0*/  BSSY B1, `(.L_x_113) ;  /* 0x000006c000017945 */ /* 0x000fe20003800000 */
[----:B------:R-:W-:Y:S01]  /*5ee0*/  IMAD.MOV.U32 R14, RZ, RZ, -0x1 ;  /* 0xffffffffff0e7424 */ /* 0x000fe200078e00ff */
[----:B------:R-:W-:Y:S01]  /*5ef0*/  ISETP.GT.U32.AND P1, PT, R6, 0x4, PT ;  /* 0x000000040600780c */ /* 0x000fe20003f24070 */
[----:B------:R-:W-:Y:S01]  /*5f00*/  IMAD.MOV.U32 R17, RZ, RZ, -0x1 ;  /* 0xffffffffff117424 */ /* 0x000fe200078e00ff */
[----:B------:R-:W-:Y:S01]  /*5f10*/  IADD3.X R5, R5, UR13, RZ, P5, !PT ;  /* 0x0000000d05057c10 */ /* 0x000fe2000affe4ff */
[----:B------:R-:W-:Y:S01]  /*5f20*/  IMAD.MOV.U32 R9, RZ, RZ, -0x1 ;  /* 0xffffffffff097424 */ /* 0x000fe200078e00ff */
[----:B------:R-:W-:-:S02]  /*5f30*/  ISETP.LT.U32.AND P1, PT, R12, 0x5, P1 ;  /* 0x000000050c00780c */ /* 0x000fc40000f21070 */
[----:B------:R-:W-:Y:S01]  /*5f40*/  PRMT R15, RZ, 0x7610, R15 ;  /* 0x00007610ff0f7816 */ /* 0x000fe2000000000f */
[----:B------:R-:W0:Y:S01]  /*5f50*/  @P3 S2R R3, SR_CgaCtaId ;  /* 0x0000000000033919 */ /* 0x000e220000008800 */
[----:B------:R-:W-:-:S04]  /*5f60*/  @P3 MOV R2, 0x400 ;  /* 0x0000040000023802 */ /* 0x000fc80000000f00 */
[----:B0-----:R-:W-:Y:S01]  /*5f70*/  @P3 LEA R7, R3, R2, 0x18 ;  /* 0x0000000203073211 */ /* 0x001fe200078ec0ff */
[----:B------:R-:W-:-:S03]  /*5f80*/  IMAD.WIDE.U32 R2, R6, -0x33333333, RZ ;  /* 0xcccccccd06027825 */ /* 0x000fc600078e00ff */
[----:B------:R0:W-:Y:S01]  /*5f90*/  @P3 SYNCS.ARRIVE.TRANS64.A1T0 RZ, [R7+URZ+0x68], RZ ;  /* 0x000068ff07ff39a7 */ /* 0x0001e2000810003f */
[----:B------:R-:W-:Y:S02]  /*5fa0*/  ISETP.GE.U32.AND P3, PT, R12, 0x5, PT ;  /* 0x000000050c00780c */ /* 0x000fe40003f66070 */
[----:B------:R-:W-:Y:S02]  /*5fb0*/  PRMT R2, RZ, 0x7610, R2 ;  /* 0x00007610ff027816 */ /* 0x000fe40000000002 */
[----:B0-----:R-:W-:Y:S02]  /*5fc0*/  SHF.R.U32.HI R7, RZ, 0x2, R3 ;  /* 0x00000002ff077819 */ /* 0x001fe40000011603 */
[----:B------:R-:W-:Y:S02]  /*5fd0*/  SEL R3, RZ, 0x1, !P1 ;  /* 0x00000001ff037807 */ /* 0x000fe40004800000 */
[----:B------:R-:W-:Y:S01]  /*5fe0*/  ISETP.GE.U32.AND P1, PT, R0, UR4, PT ;  /* 0x0000000400007c0c */ /* 0x000fe2000bf26070 */
[----:B------:R-:W-:Y:S01]  /*5ff0*/  IMAD R13, R7, -0x5, R6 ;  /* 0xfffffffb070d7824 */ /* 0x000fe200078e0206 */
[----:B------:R-:W-:-:S02]  /*6000*/  LOP3.LUT R10, R10, R3, RZ, 0x3c, !PT ;  /* 0x000000030a0a7212 */ /* 0x000fc400078e3cff */
[----:B------:R-:W-:Y:S02]  /*6010*/  ISETP.GE.U32.AND.EX P1, PT, R5, UR5, PT, P1 ;  /* 0x0000000505007c0c */ /* 0x000fe4000bf26110 */
[----:B------:R-:W-:-:S11]  /*6020*/  @P3 LOP3.LUT R10, R10, 0x1, R7, 0x78, !PT ;  /* 0x000000010a0a3812 */ /* 0x000fd600078e7807 */
[----:B------:R-:W-:Y:S05]  /*6030*/  @P1 BRA `(.L_x_114) ;  /* 0x0000000400541947 */ /* 0x000fea0003800000 */
[----:B------:R-:W-:Y:S01]  /*6040*/  ULDC.64 UR4, c[0x0][0x628] ;  /* 0x00018a0000047ab9 */ /* 0x000fe20000000a00 */
[----:B------:R-:W0:Y:S01]  /*6050*/  S2R R17, SR_CTAID.X ;  /* 0x0000000000117919 */ /* 0x000e220000002500 */
[----:B------:R-:W-:Y:S01]  /*6060*/  ISETP.NE.U32.AND P1, PT, RZ, UR4, PT ;  /* 0x00000004ff007c0c */ /* 0x000fe2000bf25070 */
[----:B------:R-:W-:Y:S01]  /*6070*/  ULDC UR7, c[0x0][0x630] ;  /* 0x00018c0000077ab9 */ /* 0x000fe20000000800 */
[----:B------:R-:W-:Y:S01]  /*6080*/  IMAD.MOV.U32 R2, RZ, RZ, R0 ;  /* 0x000000ffff027224 */ /* 0x000fe200078e0000 */
[----:B------:R-:W1:Y:S01]  /*6090*/  S2R R14, SR_CTAID.Y ;  /* 0x00000000000e7919 */ /* 0x000e620000002600 */
[----:B------:R-:W-:Y:S01]  /*60a0*/  ISETP.NE.AND.EX P1, PT, RZ, UR5, PT, P1 ;  /* 0x00000005ff007c0c */ /* 0x000fe2000bf25310 */
[----:B------:R-:W-:-:S12]  /*60b0*/  IMAD.MOV.U32 R3, RZ, RZ, R5 ;  /* 0x000000ffff037224 */ /* 0x000fd800078e0005 */
[----:B------:R-:W-:Y:S05]  /*60c0*/  @!P1 BRA `(.L_x_115) ;  /* 0x0000000000289947 */ /* 0x000fea0003800000 */
[----:B------:R-:W-:Y:S02]  /*60d0*/  ULDC UR6, c[0x0][0x634] ;  /* 0x00018d0000067ab9 */ /* 0x000fe40000000800 */
[----:B------:R-:W-:-:S05]  /*60e0*/  IADD3 R9, P1, R0, UR6, RZ ;  /* 0x0000000600097c10 */ /* 0x000fca000ff3e0ff */
[----:B------:R-:W-:-:S04]  /*60f0*/  IMAD.X R19, RZ, RZ, R5, P1 ;  /* 0x000000ffff137224 */ /* 0x000fc800008e0605 */
[----:B------:R-:W-:-:S04]  /*6100*/  IMAD.WIDE.U32 R6, R19, UR4, RZ ;  /* 0x0000000413067c25 */ /* 0x000fc8000f8e00ff */
[----:B------:R-:W-:-:S04]  /*6110*/  IMAD.WIDE.U32 R6, P1, R9, UR5, R6 ;  /* 0x0000000509067c25 */ /* 0x000fc8000f820006 */
[----:B------:R-:W-:-:S04]  /*6120*/  IMAD.WIDE.U32 R8, R9, UR4, RZ ;  /* 0x0000000409087c25 */ /* 0x000fc8000f8e00ff */
[----:B------:R-:W-:Y:S01]  /*6130*/  IMAD.X R3, RZ, RZ, RZ, P1 ;  /* 0x000000ffff037224 */ /* 0x000fe200008e06ff */
[----:B------:R-:W-:Y:S01]  /*6140*/  IADD3 RZ, P1, R9, R6, RZ ;  /* 0x0000000609ff7210 */ /* 0x000fe20007f3e0ff */
[----:B------:R-:W-:-:S04]  /*6150*/  IMAD.MOV.U32 R2, RZ, RZ, R7 ;  /* 0x000000ffff027224 */ /* 0x000fc800078e0007 */
[----:B------:R-:W-:-:S08]  /*6160*/  IMAD.WIDE.U32.X R2, R19, UR5, R2, P1 ;  /* 0x0000000513027c25 */ /* 0x000fd000088e0402 */
.L_x_115:
[--C-:B------:R-:W-:Y:S01]  /*6170*/  SHF.R.U64 R8, R2, UR7, R3.reuse ;  /* 0x0000000702087c19 */ /* 0x100fe20008001203 */
[----:B------:R-:W-:Y:S01]  /*6180*/  ULDC.64 UR4, c[0x0][0x620] ;  /* 0x0001880000047ab9 */ /* 0x000fe20000000a00 */
[----:B------:R-:W-:Y:S01]  /*6190*/  SHF.R.U32.HI R2, RZ, UR7, R3 ;  /* 0x00000007ff027c19 */ /* 0x000fe20008011603 */
[----:B------:R-:W-:Y:S01]  /*61a0*/  IMAD.MOV.U32 R3, RZ, RZ, R5 ;  /* 0x000000ffff037224 */ /* 0x000fe200078e0005 */
[----:B------:R-:W-:Y:S01]  /*61b0*/  IADD3 R7, P1, RZ, -R8, RZ ;  /* 0x80000008ff077210 */ /* 0x000fe20007f3e0ff */
[----:B------:R-:W2:Y:S01]  /*61c0*/  LDC R22, c[0x0][0x144] ;  /* 0x00005100ff167b82 */ /* 0x000ea20000000800 */
[----:B0-----:R-:W-:Y:S01]  /*61d0*/  I2FP.F32.U32 R9, R17 ;  /* 0x0000001100097245 */ /* 0x001fe20000201000 */
[----:B------:R-:W-:Y:S01]  /*61e0*/  ULDC.64 UR8, c[0x0][0x640] ;  /* 0x0001900000087ab9 */ /* 0x000fe20000000a00 */
[----:B------:R-:W-:Y:S01]  /*61f0*/  ULDC UR6, c[0x0][0x608] ;  /* 0x0001820000067ab9 */ /* 0x000fe20000000800 */
[----:B------:R-:W-:Y:S01]  /*6200*/  IMAD.X R2, RZ, RZ, ~R2, P1 ;  /* 0x000000ffff027224 */ /* 0x000fe200008e0e02 */
[----:B------:R-:W-:-:S03]  /*6210*/  ISETP.NE.U32.AND P1, PT, RZ, UR8, PT ;  /* 0x00000008ff007c0c */ /* 0x000fc6000bf25070 */
[----:B------:R-:W-:Y:S01]  /*6220*/  IMAD R6, R2, UR4, RZ ;  /* 0x0000000402067c24 */ /* 0x000fe2000f8e02ff */
[----:B------:R-:W0:Y:S01]  /*6230*/  LDC R19, c[0x0][0x148] ;  /* 0x00005200ff137b82 */ /* 0x000e220000000800 */
[----:B------:R-:W-:Y:S01]  /*6240*/  IMAD.MOV.U32 R2, RZ, RZ, R0 ;  /* 0x000000ffff027224 */ /* 0x000fe200078e0000 */
[----:B------:R-:W-:-:S03]  /*6250*/  ISETP.NE.AND.EX P1, PT, RZ, UR9, PT, P1 ;  /* 0x00000009ff007c0c */ /* 0x000fc6000bf25310 */
[----:B------:R-:W-:Y:S01]  /*6260*/  IMAD.WIDE.U32 R2, R7, UR4, R2 ;  /* 0x0000000407027c25 */ /* 0x000fe2000f8e0002 */
[----:B------:R-:W-:-:S03]  /*6270*/  ULDC UR4, c[0x0][0x150] ;  /* 0x0000540000047ab9 */ /* 0x000fc60000000800 */
[----:B------:R-:W-:Y:S02]  /*6280*/  IMAD R7, R7, UR5, R6 ;  /* 0x0000000507077c24 */ /* 0x000fe4000f8e0206 */
[----:B------:R-:W-:Y:S01]  /*6290*/  FMUL R6, R9, UR4 ;  /* 0x0000000409067c20 */ /* 0x000fe20008400000 */
[----:B------:R-:W-:Y:S01]  /*62a0*/  ULDC UR4, c[0x0][0x618] ;  /* 0x0001860000047ab9 */ /* 0x000fe20000000800 */
[----:B------:R-:W-:Y:S01]  /*62b0*/  ULDC UR5, c[0x0][0x154] ;  /* 0x0000550000057ab9 */ /* 0x000fe20000000800 */
[----:B------:R-:W-:-:S03]  /*62c0*/  IMAD.IADD R3, R3, 0x1, R7 ;  /* 0x0000000103037824 */ /* 0x000fc600078e0207 */
[----:B------:R-:W3:Y:S02]  /*62d0*/  F2I.U32.TRUNC.NTZ R6, R6 ;  /* 0x0000000600067305 */ /* 0x000ee4000020f000 */
[----:B------:R-:W-:Y:S02]  /*62e0*/  SHF.R.U64 R9, R2, UR4, R3 ;  /* 0x0000000402097c19 */ /* 0x000fe40008001203 */
[----:B-1----:R-:W-:-:S05]  /*62f0*/  I2FP.F32.U32 R2, R14 ;  /* 0x0000000e00027245 */ /* 0x002fca0000201000 */
[----:B------:R-:W-:Y:S01]  /*6300*/  FMUL R21, R2, UR5 ;  /* 0x0000000502157c20 */ /* 0x000fe20008400000 */
[----:B------:R-:W-:Y:S01]  /*6310*/  SHF.R.U32.HI R2, RZ, UR4, R3 ;  /* 0x00000004ff027c19 */ /* 0x000fe20008011603 */
[----:B------:R-:W-:-:S03]  /*6320*/  ULDC UR4, c[0x0][0x658] ;  /* 0x0001960000047ab9 */ /* 0x000fc60000000800 */
[--C-:B------:R-:W-:Y:S01]  /*6330*/  SHF.R.U64 R20, R9, UR6, R2.reuse ;  /* 0x0000000609147c19 */ /* 0x100fe20008001202 */
[----:B------:R-:W1:Y:S01]  /*6340*/  F2I.U32.TRUNC.NTZ R21, R21 ;  /* 0x0000001500157305 */ /* 0x000e62000020f000 */
[----:B------:R-:W-:Y:S01]  /*6350*/  SHF.R.U32.HI R3, RZ, UR6, R2 ;  /* 0x00000006ff037c19 */ /* 0x000fe20008011602 */
[----:B---3--:R-:W-:-:S03]  /*6360*/  IMAD.MOV R6, RZ, RZ, -R6 ;  /* 0x000000ffff067224 */ /* 0x008fc600078e0a06 */
[----:B------:R-:W-:Y:S01]  /*6370*/  SHF.R.U64 R18, R20, UR4, R3 ;  /* 0x0000000414127c19 */ /* 0x000fe20008001203 */
[----:B--2---:R-:W-:Y:S01]  /*6380*/  IMAD R17, R22, R6, R17 ;  /* 0x0000000616117224 */ /* 0x004fe200078e0211 */
[----:B------:R-:W-:-:S03]  /*6390*/  SHF.R.U32.HI R23, RZ, UR4, R3 ;  /* 0x00000004ff177c19 */ /* 0x000fc60008011603 */
[----:B------:R-:W-:Y:S02]  /*63a0*/  IMAD.MOV.U32 R2, RZ, RZ, R18 ;  /* 0x000000ffff027224 */ /* 0x000fe400078e0012 */
[----:B------:R-:W-:Y:S01]  /*63b0*/  IMAD.MOV.U32 R3, RZ, RZ, R23 ;  /* 0x000000ffff037224 */ /* 0x000fe200078e0017 */
[----:B------:R-:W-:Y:S06]  /*63c0*/  @!P1 BRA `(.L_x_116) ;  /* 0x0000000000289947 */ /* 0x000fec0003800000 */
[----:B------:R-:W-:Y:S02]  /*63d0*/  ULDC UR4, c[0x0][0x64c] ;  /* 0x0001930000047ab9 */ /* 0x000fe40000000800 */
[----:B------:R-:W-:-:S05]  /*63e0*/  IADD3 R3, P1, R18, UR4, RZ ;  /* 0x0000000412037c10 */ /* 0x000fca000ff3e0ff */
[----:B------:R-:W-:-:S04]  /*63f0*/  IMAD.X R23, RZ, RZ, R23, P1 ;  /* 0x000000ffff177224 */ /* 0x000fc800008e0617 */
[----:B------:R-:W-:-:S04]  /*6400*/  IMAD.WIDE.U32 R6, R23, UR8, RZ ;  /* 0x0000000817067c25 */ /* 0x000fc8000f8e00ff */
[----:B------:R-:W-:-:S04]  /*6410*/  IMAD.WIDE.U32 R6, P1, R3, UR9, R6 ;  /* 0x0000000903067c25 */ /* 0x000fc8000f820006 */
[----:B------:R-:W-:-:S04]  /*6420*/  IMAD.WIDE.U32 R2, R3, UR8, RZ ;  /* 0x0000000803027c25 */ /* 0x000fc8000f8e00ff */
[----:B------:R-:W-:Y:S01]  /*6430*/  IMAD.MOV.U32 R2, RZ, RZ, R7 ;  /* 0x000000ffff027224 */ /* 0x000fe200078e0007 */
[----:B------:R-:W-:Y:S01]  /*6440*/  IADD3 RZ, P3, R3, R6, RZ ;  /* 0x0000000603ff7210 */ /* 0x000fe20007f7e0ff */
[----:B------:R-:W-:-:S04]  /*6450*/  IMAD.X R3, RZ, RZ, RZ, P1 ;  /* 0x000000ffff037224 */ /* 0x000fc800008e06ff */
[----:B------:R-:W-:-:S08]  /*6460*/  IMAD.WIDE.U32.X R2, R23, UR9, R2, P3 ;  /* 0x0000000917027c25 */ /* 0x000fd000098e0402 */
.L_x_116:
[----:B------:R-:W-:Y:S01]  /*6470*/  ULDC UR4, c[0x0][0x648] ;  /* 0x0001920000047ab9 */ /* 0x000fe20000000800 */
[----:B-1----:R-:W-:Y:S01]  /*6480*/  IMAD.MOV R21, RZ, RZ, -R21 ;  /* 0x000000ffff157224 */ /* 0x002fe200078e0a15 */
[----:B------:R-:W-:Y:S01]  /*6490*/  SHF.R.U64 R3, R2, UR4, R3 ;  /* 0x0000000402037c19 */ /* 0x000fe20008001203 */
[----:B------:R-:W-:Y:S01]  /*64a0*/  ULDC UR4, c[0x0][0x638] ;  /* 0x00018e0000047ab9 */ /* 0x000fe20000000800 */
[----:B------:R-:W-:Y:S01]  /*64b0*/  LOP3.LUT R20, R20, UR17, RZ, 0xc0, !PT ;  /* 0x0000001114147c12 */ /* 0x000fe2000f8ec0ff */
[----:B0-----:R-:W-:Y:S01]  /*64c0*/  @P4 IMAD R17, R19, R21, R14 ;  /* 0x0000001513114224 */ /* 0x001fe200078e020e */
[----:B------:R-:W-:Y:S01]  /*64d0*/  ULDC UR5, c[0x0][0x610] ;  /* 0x0001840000057ab9 */ /* 0x000fe20000000800 */
[----:B------:R-:W-:Y:S02]  /*64e0*/  IMAD.MOV R7, RZ, RZ, -R3 ;  /* 0x000000ffff077224 */ /* 0x000fe400078e0a03 */
[----:B------:R-:W-:Y:S01]  /*64f0*/  IMAD R14, R3, UR18, R20 ;  /* 0x00000012030e7c24 */ /* 0x000fe2000f8e0214 */
[----:B------:R-:W-:Y:S01]  /*6500*/  LOP3.LUT R3, R9, UR16, RZ, 0xc0, !PT ;  /* 0x0000001009037c12 */ /* 0x000fe2000f8ec0ff */
[----:B------:R-:W-:Y:S01]  /*6510*/  IMAD R18, R7, UR4, R18 ;  /* 0x0000000407127c24 */ /* 0x000fe2000f8e0212 */
[----:B------:R-:W-:Y:S01]  /*6520*/  ULDC UR4, c[0x0][0x600] ;  /* 0x0001800000047ab9 */ /* 0x000fe20000000800 */
[----:B------:R-:W-:-:S02]  /*6530*/  IMAD R14, R14, UR5, R17 ;  /* 0x000000050e0e7c24 */ /* 0x000fc4000f8e0211 */
[----:B------:R-:W-:Y:S02]  /*6540*/  IMAD R3, R18, UR4, R3 ;  /* 0x0000000412037c24 */ /* 0x000fe4000f8e0203 */
[----:B------:R-:W-:Y:S02]  /*6550*/  IMAD.MOV.U32 R2, RZ, RZ, 0x1 ;  /* 0x00000001ff027424 */ /* 0x000fe400078e00ff */
[----:B------:R-:W-:Y:S01]  /*6560*/  IMAD.MOV.U32 R9, RZ, RZ, R8 ;  /* 0x000000ffff097224 */ /* 0x000fe200078e0008 */
[----:B------:R-:W-:Y:S02]  /*6570*/  SEL R17, R3, R14, !P4 ;  /* 0x0000000e03117207 */ /* 0x000fe40006000000 */
[----:B------:R-:W-:-:S07]  /*6580*/  SEL R14, R14, R3, !P4 ;  /* 0x000000030e0e7207 */ /* 0x000fce0006000000 */
.L_x_114:
[----:B------:R-:W-:Y:S05]  /*6590*/  BSYNC B1 ;  /* 0x0000000000017941 */ /* 0x000fea0003800000 */
.L_x_113:
[----:B------:R-:W-:-:S13]  /*65a0*/  LOP3.LUT P1, RZ, R2, 0xff, RZ, 0xc0, !PT ;  /* 0x000000ff02ff7812 */ /* 0x000fda000782c0ff */
[----:B------:R-:W-:Y:S05]  /*65b0*/  @P1 BRA `(.L_x_117) ;  /* 0xfffffff400441947 */ /* 0x000fea000383ffff */
[----:B------:R-:W-:Y:S05]  /*65c0*/  BSYNC B0 ;  /* 0x0000000000007941 */ /* 0x000fea0003800000 */
.L_x_105:
[----:B------:R-:W-:-:S03]  /*65d0*/  UMOV UR4, 0xffffffff ;  /* 0xffffffff00047882 */ /* 0x000fc60000000000 */
[----:B------:R-:W-:Y:S05]  /*65e0*/  BRA.DIV UR4, `(.L_x_118) ;  /* 0x0000000604407947 */ /* 0x000fea000b800000 */
[----:B------:R-:W-:-:S13]  /*65f0*/  ELECT P0, URZ, PT ;  /* 0x00000000003f782f */ /* 0x000fda0003800000 */
.L_x_133:
[----:B------:R-:W-:Y:S04]  /*6600*/  BSSY B0, `(.L_x_119) ;  /* 0x0000034000007945 */ /* 0x000fe80003800000 */
[----:B------:R-:W-:Y:S05]  /*6610*/  @!P0 BRA `(.L_x_120) ;  /* 0x0000000000c88947 */ /* 0x000fea0003800000 */
[----:B------:R-:W-:-:S04]  /*6620*/  LOP3.LUT R4, R4, 0x2, RZ, 0xfc, !PT ;  /* 0x0000000204047812 */ /* 0x000fc800078efcff */
[----:B------:R-:W-:-:S13]  /*6630*/  ISETP.NE.AND P0, PT, R4, 0x3, PT ;  /* 0x000000030400780c */ /* 0x000fda0003f05270 */
[----:B------:R-:W-:Y:S05]  /*6640*/  @!P0 BRA `(.L_x_121) ;  /* 0x0000000000048947 */ /* 0x000fea0003800000 */
[----:B------:R-:W-:Y:S01]  /*6650*/  BPT.TRAP 0x1 ;  /* 0x000000040000795c */ /* 0x000fe20000300000 */
.L_x_121:
[----:B------:R-:W0:Y:S01]  /*6660*/  S2R R3, SR_CgaCtaId ;  /* 0x0000000000037919 */ /* 0x000e220000008800 */
[----:B------:R-:W-:Y:S02]  /*6670*/  MOV R0, 0x400 ;  /* 0x0000040000007802 */ /* 0x000fe40000000f00 */
[----:B------:R-:W-:Y:S02]  /*6680*/  SHF.L.U32 R2, R10, 0x1f, RZ ;  /* 0x0000001f0a027819 */ /* 0x000fe400000006ff */
[----:B0-----:R-:W-:-:S05]  /*6690*/  LEA R0, R3, R0, 0x18 ;  /* 0x0000000003007211 */ /* 0x001fca00078ec0ff */
[----:B------:R-:W-:-:S04]  /*66a0*/  VIADD R0, R0, 0x28 ;  /* 0x0000002800007836 */ /* 0x000fc80000000000 */
[C---:B------:R-:W-:Y:S02]  /*66b0*/  IMAD R5, R13.reuse, 0x8, R0 ;  /* 0x000000080d057824 */ /* 0x040fe400078e0200 */
[----:B------:R-:W-:Y:S02]  /*66c0*/  VIADD R13, R13, 0x1 ;  /* 0x000000010d0d7836 */ /* 0x000fe40000000000 */
[----:B------:R-:W0:Y:S03]  /*66d0*/  SYNCS.PHASECHK.TRANS64.TRYWAIT P0, [R5+URZ], R2 ;  /* 0x00000002050075a7 */ /* 0x000e26000800017f */
[----:B------:R-:W-:-:S04]  /*66e0*/  ISETP.NE.AND P1, PT, R13, 0x5, PT ;  /* 0x000000050d00780c */ /* 0x000fc80003f25270 */
[----:B------:R-:W-:Y:S02]  /*66f0*/  SEL R3, RZ, 0x1, P1 ;  /* 0x00000001ff037807 */ /* 0x000fe40000800000 */
[----:B------:R-:W-:Y:S02]  /*6700*/  SEL R13, R13, RZ, P1 ;  /* 0x000000ff0d0d7207 */ /* 0x000fe40000800000 */
[----:B------:R-:W-:-:S03]  /*6710*/  LOP3.LUT R10, R10, R3, RZ, 0x3c, !PT ;  /* 0x000000030a0a7212 */ /* 0x000fc600078e3cff */
[----:B------:R-:W-:Y:S01]  /*6720*/  IMAD R7, R13, 0x8, R0 ;  /* 0x000000080d077824 */ /* 0x000fe200078e0200 */
[----:B------:R-:W-:Y:S01]  /*6730*/  SHF.L.U32 R4, R10, 0x1f, RZ ;  /* 0x0000001f0a047819 */ /* 0x000fe200000006ff */
[----:B0-----:R-:W-:Y:S06]  /*6740*/  @!P0 BRA `(.L_x_122) ;  /* 0x00000004000c8947 */ /* 0x001fec0003800000 */
.L_x_134:
[----:B------:R-:W1:Y:S01]  /*6750*/  SYNCS.PHASECHK.TRANS64.TRYWAIT P0, [R7+URZ], R4 ;  /* 0x00000004070075a7 */ /* 0x000e62000800017f */
[----:B0-----:R-:W-:-:S05]  /*6760*/  VIADD R2, R13, 0x1 ;  /* 0x000000010d027836 */ /* 0x001fca0000000000 */
[----:B------:R-:W-:-:S04]  /*6770*/  ISETP.NE.AND P1, PT, R2, 0x5, PT ;  /* 0x000000050200780c */ /* 0x000fc80003f25270 */
[----:B------:R-:W-:Y:S02]  /*6780*/  SEL R3, RZ, 0x1, P1 ;  /* 0x00000001ff037807 */ /* 0x000fe40000800000 */
[----:B------:R-:W-:Y:S02]  /*6790*/  SEL R9, R2, RZ, P1 ;  /* 0x000000ff02097207 */ /* 0x000fe40000800000 */
[----:B------:R-:W-:-:S03]  /*67a0*/  LOP3.LUT R10, R10, R3, RZ, 0x3c, !PT ;  /* 0x000000030a0a7212 */ /* 0x000fc600078e3cff */
[----:B------:R-:W-:Y:S01]  /*67b0*/  IMAD R8, R9, 0x8, R0 ;  /* 0x0000000809087824 */ /* 0x000fe200078e0200 */
[----:B------:R-:W-:Y:S01]  /*67c0*/  SHF.L.U32 R5, R10, 0x1f, RZ ;  /* 0x0000001f0a057819 */ /* 0x000fe200000006ff */
[----:B-1----:R-:W-:Y:S06]  /*67d0*/  @!P0 BRA `(.L_x_123) ;  /* 0x0000000000fc8947 */ /* 0x002fec0003800000 */
.L_x_135:
[----:B------:R-:W1:Y:S01]  /*67e0*/  SYNCS.PHASECHK.TRANS64.TRYWAIT P0, [R8+URZ], R5 ;  /* 0x00000005080075a7 */ /* 0x000e62000800017f */
[----:B------:R-:W-:-:S05]  /*67f0*/  VIADD R2, R9, 0x1 ;  /* 0x0000000109027836 */ /* 0x000fca0000000000 */
[----:B------:R-:W-:-:S04]  /*6800*/  ISETP.NE.AND P1, PT, R2, 0x5, PT ;  /* 0x000000050200780c */ /* 0x000fc80003f25270 */
[----:B------:R-:W-:Y:S02]  /*6810*/  SEL R3, RZ, 0x1, P1 ;  /* 0x00000001ff037807 */ /* 0x000fe40000800000 */
[----:B0-----:R-:W-:Y:S02]  /*6820*/  SEL R7, R2, RZ, P1 ;  /* 0x000000ff02077207 */ /* 0x001fe40000800000 */
[----:B------:R-:W-:-:S03]  /*6830*/  LOP3.LUT R9, R10, R3, RZ, 0x3c, !PT ;  /* 0x000000030a097212 */ /* 0x000fc600078e3cff */
[----:B------:R-:W-:Y:S01]  /*6840*/  IMAD R11, R7, 0x8, R0 ;  /* 0x00000008070b7824 */ /* 0x000fe200078e0200 */
[----:B------:R-:W-:Y:S01]  /*6850*/  SHF.L.U32 R6, R9, 0x1f, RZ ;  /* 0x0000001f09067819 */ /* 0x000fe200000006ff */
[----:B-1----:R-:W-:Y:S06]  /*6860*/  @!P0 BRA `(.L_x_124) ;  /* 0x0000000000ec8947 */ /* 0x002fec0003800000 */
.L_x_136:
[----:B------:R-:W1:Y:S01]  /*6870*/  SYNCS.PHASECHK.TRANS64.TRYWAIT P0, [R11+URZ], R6 ;  /* 0x000000060b0075a7 */ /* 0x000e62000800017f */
[----:B------:R-:W-:-:S05]  /*6880*/  VIADD R2, R7, 0x1 ;  /* 0x0000000107027836 */ /* 0x000fca0000000000 */
[----:B------:R-:W-:-:S04]  /*6890*/  ISETP.NE.AND P1, PT, R2, 0x5, PT ;  /* 0x000000050200780c */ /* 0x000fc80003f25270 */
[----:B------:R-:W-:Y:S02]  /*68a0*/  SEL R4, RZ, 0x1, P1 ;  /* 0x00000001ff047807 */ /* 0x000fe40000800000 */
[----:B------:R-:W-:Y:S02]  /*68b0*/  SEL R3, R2, RZ, P1 ;  /* 0x000000ff02037207 */ /* 0x000fe40000800000 */
[----:B------:R-:W-:Y:S01]  /*68c0*/  LOP3.LUT R4, R9, R4, RZ, 0x3c, !PT ;  /* 0x0000000409047212 */ /* 0x000fe200078e3cff */
[----:B-1----:R-:W-:Y:S06]  /*68d0*/  @!P0 BRA `(.L_x_125) ;  /* 0x0000000000e48947 */ /* 0x002fec0003800000 */
.L_x_137:
[----:B------:R-:W-:Y:S01]  /*68e0*/  IMAD R3, R3, 0x8, R0 ;  /* 0x0000000803037824 */ /* 0x000fe200078e0200 */
[----:B------:R-:W-:-:S07]  /*68f0*/  SHF.L.U32 R0, R4, 0x1f, RZ ;  /* 0x0000001f04007819 */ /* 0x000fce00000006ff */
.L_x_126:
[----:B--2---:R2:W3:Y:S02]  /*6900*/  SYNCS.PHASECHK.TRANS64.TRYWAIT P0, [R3+URZ], R0 ;  /* 0x00000000030075a7 */ /* 0x0044e4000800017f */
[----:B---3--:R-:W-:Y:S05]  /*6910*/  @!P0 NANOSLEEP.SYNCS 0x989680 ;  /* 0x009896800000895d */ /* 0x008fea0003900000 */
[----:B------:R-:W3:Y:S02]  /*6920*/  @!P0 SYNCS.PHASECHK.TRANS64 P0, [R3+URZ], R0 ;  /* 0x00000000030085a7 */ /* 0x000ee4000800007f */
[----:B---3--:R-:W-:Y:S05]  /*6930*/  @!P0 BRA `(.L_x_126) ;  /* 0xfffffffc00f08947 */ /* 0x008fea000383ffff */
.L_x_120:
[----:B------:R-:W-:Y:S05]  /*6940*/  BSYNC B0 ;  /* 0x0000000000007941 */ /* 0x000fea0003800000 */
.L_x_119:
[----:B------:R-:W-:Y:S05]  /*6950*/  EXIT ;  /* 0x000000000000794d */ /* 0x000fea0003800000 */
.L_x_17:
[----:B-1----:R-:W-:-:S04]  /*6960*/  IMAD.U32 R7, RZ, RZ, UR6 ;  /* 0x00000006ff077e24 */ /* 0x002fc8000f8e00ff */
[----:B------:R1:W3:Y:S03]  /*6970*/  SYNCS.PHASECHK.TRANS64.TRYWAIT P0, [R7+URZ], R6 ;  /* 0x00000006070075a7 */ /* 0x0002e6000800017f */
[----:B---3--:R-:W-:Y:S05]  /*6980*/  @!P0 NANOSLEEP.SYNCS 0x989680 ;  /* 0x009896800000895d */ /* 0x008fea0003900000 */
[----:B------:R-:W3:Y:S02]  /*6990*/  @!P0 SYNCS.PHASECHK.TRANS64 P0, [R7+URZ], R6 ;  /* 0x00000006070085a7 */ /* 0x000ee4000800007f */
[----:B---3--:R-:W-:Y:S05]  /*69a0*/  @!P0 BRA `(.L_x_17) ;  /* 0xfffffffc00ec8947 */ /* 0x008fea000383ffff */
[----:B------:R-:W-:Y:S05]  /*69b0*/  BRA `(.L_x_16) ;  /* 0xffffffa800747947 */ /* 0x000fea000383ffff */
.L_x_23:
[----:B-1----:R-:W-:-:S04]  /*69c0*/  IMAD.U32 R8, RZ, RZ, UR12 ;  /* 0x0000000cff087e24 */ /* 0x002fc8000f8e00ff */
[----:B------:R1:W3:Y:S03]  /*69d0*/  SYNCS.PHASECHK.TRANS64.TRYWAIT P0, [R8+URZ], R7 ;  /* 0x00000007080075a7 */ /* 0x0002e6000800017f */
[----:B---3--:R-:W-:Y:S05]  /*69e0*/  @!P0 NANOSLEEP.SYNCS 0x989680 ;  /* 0x009896800000895d */ /* 0x008fea0003900000 */
[----:B------:R-:W3:Y:S02]  /*69f0*/  @!P0 SYNCS.PHASECHK.TRANS64 P0, [R8+URZ], R7 ;  /* 0x00000007080085a7 */ /* 0x000ee4000800007f */
[----:B---3--:R-:W-:Y:S05]  /*6a00*/  @!P0 BRA `(.L_x_23) ;  /* 0xfffffffc00ec8947 */ /* 0x008fea000383ffff */
[----:B------:R-:W-:Y:S05]  /*6a10*/  BRA `(.L_x_22) ;  /* 0xffffffac00f87947 */ /* 0x000fea000383ffff */
.L_x_106:
[----:B------:R-:W-:Y:S01]  /*6a20*/  BSSY B1, `(.L_x_127) ;  /* 0x0000006000017945 */ /* 0x000fe20003800000 */
[----:B------:R-:W-:-:S07]  /*6a30*/  IMAD.MOV.U32 R2, RZ, RZ, -0x1 ;  /* 0xffffffffff027424 */ /* 0x000fce00078e00ff */
[----:B------:R-:W-:Y:S05]  /*6a40*/  WARPSYNC.COLLECTIVE R2, `(.L_x_128) ;  /* 0x00000000020c7348 */ /* 0x000fea0003c00000 */
[----:B------:R-:W-:Y:S02]  /*6a50*/  ELECT P1, UR62, PT ;  /* 0x00000000003e782f */ /* 0x000fe40003820000 */
[----:B------:R-:W-:Y:S01]  /*6a60*/  MOV R2, UR62 ;  /* 0x0000003e00027c02 */ /* 0x000fe20008000f00 */
[----:B------:R-:W-:Y:S10]  /*6a70*/  ENDCOLLECTIVE ;  /* 0x000000000000791b */ /* 0x000ff40003800000 */
.L_x_128:
[----:B------:R-:W-:Y:S05]  /*6a80*/  BSYNC B1 ;  /* 0x0000000000017941 */ /* 0x000fea0003800000 */
.L_x_127:
[----:B------:R-:W-:Y:S05]  /*6a90*/  BRA `(.L_x_129) ;  /* 0xfffffff000187947 */ /* 0x000fea000383ffff */
.L_x_109:
[----:B-1----:R1:W2:Y:S02]  /*6aa0*/  SYNCS.PHASECHK.TRANS64.TRYWAIT P1, [R18+URZ+0x28], R7 ;  /* 0x00002807120075a7 */ /* 0x0022a4000802017f */
[----:B--2---:R-:W-:Y:S05]  /*6ab0*/  @!P1 NANOSLEEP.SYNCS 0x989680 ;  /* 0x009896800000995d */ /* 0x004fea0003900000 */
[----:B------:R-:W2:Y:S02]  /*6ac0*/  @!P1 SYNCS.PHASECHK.TRANS64 P1, [R18+URZ+0x28], R7 ;  /* 0x00002807120095a7 */ /* 0x000ea4000802007f */
[----:B--2---:R-:W-:Y:S05]  /*6ad0*/  @!P1 BRA `(.L_x_109) ;  /* 0xfffffffc00f09947 */ /* 0x004fea000383ffff */
[----:B------:R-:W-:Y:S05]  /*6ae0*/  BRA `(.L_x_130) ;  /* 0xfffffff0004c7947 */ /* 0x000fea000383ffff */
.L_x_118:
[----:B------:R-:W-:Y:S01]  /*6af0*/  BSSY B0, `(.L_x_131) ;  /* 0x0000006000007945 */ /* 0x000fe20003800000 */
[----:B------:R-:W-:-:S07]  /*6b00*/  IMAD.MOV.U32 R2, RZ, RZ, -0x1 ;  /* 0xffffffffff027424 */ /* 0x000fce00078e00ff */
[----:B------:R-:W-:Y:S05]  /*6b10*/  WARPSYNC.COLLECTIVE R2, `(.L_x_132) ;  /* 0x00000000020c7348 */ /* 0x000fea0003c00000 */
[----:B------:R-:W-:Y:S02]  /*6b20*/  ELECT P1, UR62, PT ;  /* 0x00000000003e782f */ /* 0x000fe40003820000 */
[----:B------:R-:W-:Y:S01]  /*6b30*/  MOV R2, UR62 ;  /* 0x0000003e00027c02 */ /* 0x000fe20008000f00 */
[----:B------:R-:W-:Y:S10]  /*6b40*/  ENDCOLLECTIVE ;  /* 0x000000000000791b */ /* 0x000ff40003800000 */
.L_x_132:
[----:B------:R-:W-:Y:S05]  /*6b50*/  BSYNC B0 ;  /* 0x0000000000007941 */ /* 0x000fea0003800000 */
.L_x_131:
[----:B------:R-:W-:Y:S01]  /*6b60*/  PLOP3.LUT P0, PT, P1, PT, PT, 0x80, 0x0 ;  /* 0x000000000000781c */ /* 0x000fe20000f0f070 */
[----:B------:R-:W-:-:S12]  /*6b70*/  BRA `(.L_x_133) ;  /* 0xfffffff800a07947 */ /* 0x000fd8000383ffff */
.L_x_122:
[----:B0-----:R0:W1:Y:S02]  /*6b80*/  SYNCS.PHASECHK.TRANS64.TRYWAIT P0, [R5+URZ], R2 ;  /* 0x00000002050075a7 */ /* 0x001064000800017f */
[----:B-1----:R-:W-:Y:S05]  /*6b90*/  @!P0 NANOSLEEP.SYNCS 0x989680 ;  /* 0x009896800000895d */ /* 0x002fea0003900000 */
[----:B------:R-:W1:Y:S02]  /*6ba0*/  @!P0 SYNCS.PHASECHK.TRANS64 P0, [R5+URZ], R2 ;  /* 0x00000002050085a7 */ /* 0x000e64000800007f */
[----:B-1----:R-:W-:Y:S05]  /*6bb0*/  @!P0 BRA `(.L_x_122) ;  /* 0xfffffffc00f08947 */ /* 0x002fea000383ffff */
[----:B------:R-:W-:Y:S05]  /*6bc0*/  BRA `(.L_x_134) ;  /* 0xfffffff800e07947 */ /* 0x000fea000383ffff */
.L_x_123:
[----:B0-----:R0:W1:Y:S02]  /*6bd0*/  SYNCS.PHASECHK.TRANS64.TRYWAIT P0, [R7+URZ], R4 ;  /* 0x00000004070075a7 */ /* 0x001064000800017f */
[----:B-1----:R-:W-:Y:S05]  /*6be0*/  @!P0 NANOSLEEP.SYNCS 0x989680 ;  /* 0x009896800000895d */ /* 0x002fea0003900000 */
[----:B------:R-:W1:Y:S02]  /*6bf0*/  @!P0 SYNCS.PHASECHK.TRANS64 P0, [R7+URZ], R4 ;  /* 0x00000004070085a7 */ /* 0x000e64000800007f */
[----:B-1----:R-:W-:Y:S05]  /*6c00*/  @!P0 BRA `(.L_x_123) ;  /* 0xfffffffc00f08947 */ /* 0x002fea000383ffff */
[----:B------:R-:W-:Y:S05]  /*6c10*/  BRA `(.L_x_135) ;  /* 0xfffffff800f07947 */ /* 0x000fea000383ffff */
.L_x_124:
[----:B0-----:R0:W1:Y:S02]  /*6c20*/  SYNCS.PHASECHK.TRANS64.TRYWAIT P0, [R8+URZ], R5 ;  /* 0x00000005080075a7 */ /* 0x001064000800017f */
[----:B-1----:R-:W-:Y:S05]  /*6c30*/  @!P0 NANOSLEEP.SYNCS 0x989680 ;  /* 0x009896800000895d */ /* 0x002fea0003900000 */
[----:B------:R-:W1:Y:S02]  /*6c40*/  @!P0 SYNCS.PHASECHK.TRANS64 P0, [R8+URZ], R5 ;  /* 0x00000005080085a7 */ /* 0x000e64000800007f */
[----:B-1----:R-:W-:Y:S05]  /*6c50*/  @!P0 BRA `(.L_x_124) ;  /* 0xfffffffc00f08947 */ /* 0x002fea000383ffff */
[----:B------:R-:W-:Y:S05]  /*6c60*/  BRA `(.L_x_136) ;  /* 0xfffffffc00007947 */ /* 0x000fea000383ffff */
.L_x_125:
[----:B-1----:R1:W2:Y:S02]  /*6c70*/  SYNCS.PHASECHK.TRANS64.TRYWAIT P0, [R11+URZ], R6 ;  /* 0x000000060b0075a7 */ /* 0x0022a4000800017f */
[----:B--2---:R-:W-:Y:S05]  /*6c80*/  @!P0 NANOSLEEP.SYNCS 0x989680 ;  /* 0x009896800000895d */ /* 0x004fea0003900000 */
[----:B------:R-:W2:Y:S02]  /*6c90*/  @!P0 SYNCS.PHASECHK.TRANS64 P0, [R11+URZ], R6 ;  /* 0x000000060b0085a7 */ /* 0x000ea4000800007f */
[----:B--2---:R-:W-:Y:S05]  /*6ca0*/  @!P0 BRA `(.L_x_125) ;  /* 0xfffffffc00f08947 */ /* 0x004fea000383ffff */
[----:B------:R-:W-:Y:S05]  /*6cb0*/  BRA `(.L_x_137) ;  /* 0xfffffffc00087947 */ /* 0x000fea000383ffff */
.L_x_138:
[----:B------:R-:W-:-:S00]  /*6cc0*/  BRA `(.L_x_138) ;  /* 0xfffffffc00fc7947 */ /* 0x000fc0000383ffff */
[----:B------:R-:W-:-:S00]  /*6cd0*/  NOP ;  /* 0x0000000000007918 */ /* 0x000fc00000000000 */
        /* <DEDUP_REMOVED lines=10> */
.L_x_139:


//--------------------- .nv.shared._ZN7cutlass13device_kernelINS_4gemm6kernel13GemmUniversalIN4cute5tupleIJiiiiEEENS1_10collective13CollectiveMmaINS1_37MainloopSm90TmaGmmaWarpSpecializedFP8ILi5ENS5_IJNS4_1CILi1EEESB_SB_EEENS1_35KernelTmaWarpSpecializedCooperativeEEENS5_IJNSA_ILi128EEENSA_ILi64EEESG_EEENS_12float_e5m2_tENS5_IJlSB_lEEESI_SJ_NS4_8TiledMMAINS4_8MMA_AtomIJNS4_4SM904GMMA30MMA_64x64x32_F32E5M2E5M2_SS_TNILNSN_7ScaleInE1ELSP_1EEEEEENS4_6LayoutINS5_IJNSA_ILi2EEESB_SB_EEENS5_IJSB_NSA_ILi0EEESV_EEEEENS5_IJNS4_10UnderscoreESY_SY_EEEEENS4_13SM90_TMA_LOADENS4_14ComposedLayoutINS4_7SwizzleILi2ELi4ELi3EEENS4_18smem_ptr_flag_bitsILi8EEENSS_INS5_IJNSA_ILi8EEESG_EEENS5_IJSG_SB_EEEEEEEvNS4_8identityES11_S1B_vS1C_EENS_8epilogue10collective6detail29Sm90TmaWarpSpecializedAdapterINS1F_15DefaultEpilogueISI_SJ_SJ_NS1E_6thread17LinearCombinationISI_Li1EffLNS1J_9ScaleType4KindE0ELNS_15FloatRoundStyleE2ESI_EENS1_15EpilogueDefaultEEEEEvvEEEEvNT_6ParamsE --------------------------
	.section	.nv.shared._ZN7cutlass13device_kernelINS_4gemm6kernel13GemmUniversalIN4cute5tupleIJiiiiEEENS1_10collective13CollectiveMmaINS1_37MainloopSm90TmaGmmaWarpSpecializedFP8ILi5ENS5_IJNS4_1CILi1EEESB_SB_EEENS1_35KernelTmaWarpSpecializedCooperativeEEENS5_IJNSA_ILi128EEENSA_ILi64EEESG_EEENS_12float_e5m2_tENS5_IJlSB_lEEESI_SJ_NS4_8TiledMMAINS4_8MMA_AtomIJNS4_4SM904GMMA30MMA_64x64x32_F32E5M2E5M2_SS_TNILNSN_7ScaleInE1ELSP_1EEEEEENS4_6LayoutINS5_IJNSA_ILi2EEESB_SB_EEENS5_IJSB_NSA_ILi0EEESV_EEEEENS5_IJNS4_10UnderscoreESY_SY_EEEEENS4_13SM90_TMA_LOADENS4_14ComposedLayoutINS4_7SwizzleILi2ELi4ELi3EEENS4_18smem_ptr_flag_bitsILi8EEENSS_INS5_IJNSA_ILi8EEESG_EEENS5_IJSG_SB_EEEEEEEvNS4_8identityES11_S1B_vS1C_EENS_8epilogue10collective6detail29Sm90TmaWarpSpecializedAdapterINS1F_15DefaultEpilogueISI_SJ_SJ_NS1E_6thread17LinearCombinationISI_Li1EffLNS1J_9ScaleType4KindE0ELNS_15FloatRoundStyleE2ESI_EENS1_15EpilogueDefaultEEEEEvvEEEEvNT_6ParamsE,"aw",@nobits
	.sectionflags	@""
	.align	16
	.zero		1024


//--------------------- .nv.shared.reserved.0     --------------------------
	.section	.nv.shared.reserved.0,"aw",@nobits
	.weak		__nv_reservedSMEM_offset_0_alias
	.size		__nv_reservedSMEM_offset_0_alias, 0, 0
	.other		__nv_reservedSMEM_offset_0_alias,@"STO_CUDA_RESERVED_SHARED STV_DEFAULT"
__nv_reservedSMEM_offset_0_alias:
	.zero		0


//--------------------- .nv.global                --------------------------
	.section	.nv.global,"aw",@nobits
.nv.global:
	.type		_ZN40_INTERNAL_45a6da6a_4_k_cu_48867e30_266834cute1_E,@object
	.size		_ZN40_INTERNAL_45a6da6a_4_k_cu_48867e30_266834cute1_E,(_ZN40_INTERNAL_45a6da6a_4_k_cu_48867e30_266834cuda3std3__45__cpo6cbeginE - _ZN40_INTERNAL_45a6da6a_4_k_cu_48867e30_266834cute1_E)
_ZN40_INTERNAL_45a6da6a_4_k_cu_48867e30_266834cute1_E:
	.zero		1
	.type		_ZN40_INTERNAL_45a6da6a_4_k_cu_48867e30_266834cuda3std3__45__cpo6cbeginE,@object
	.size		_ZN40_INTERNAL_45a6da6a_4_k_cu_48867e30_266834cuda3std3__45__cpo6cbeginE,(_ZN40_INTERNAL_45a6da6a_4_k_cu_48867e30_266834cuda3std3__48in_placeE - _ZN40_INTERNAL_45a6da6a_4_k_cu_48867e30_266834cuda3std3__45__cpo6cbeginE)
_ZN40_INTERNAL_45a6da6a_4_k_cu_48867e30_266834cuda3std3__45__cpo6cbeginE:
	.zero		1
	.type		_ZN40_INTERNAL_45a6da6a_4_k_cu_48867e30_266834cuda3std3__48in_placeE,@object
	.size		_ZN40_INTERNAL_45a6da6a_4_k_cu_48867e30_266834cuda3std3__48in_placeE,(_ZN40_INTERNAL_45a6da6a_4_k_cu_48867e30_266834cuda3std6ranges3__45__cpo9iter_moveE - _ZN40_INTERNAL_45a6da6a_4_k_cu_48867e30_266834cuda3std3__48in_placeE)
_ZN40_INTERNAL_45a6da6a_4_k_cu_48867e30_266834cuda3std3__48in_placeE:
	.zero		1
	.type		_ZN40_INTERNAL_45a6da6a_4_k_cu_48867e30_266834cuda3std6ranges3__45__cpo9iter_moveE,@object
	.size		_ZN40_INTERNAL_45a6da6a_4_k_cu_48867e30_266834cuda3std6ranges3__45__cpo9iter_moveE,(_ZN40_INTERNAL_45a6da6a_4_k_cu_48867e30_266834cuda3std3__45__cpo5beginE - _ZN40_INTERNAL_45a6da6a_4_k_cu_48867e30_266834cuda3std6ranges3__45__cpo9iter_moveE)
_ZN40_INTERNAL_45a6da6a_4_k_cu_48867e30_266834cuda3std6ranges3__45__cpo9iter_moveE:
	.zero		1
	.type		_ZN40_INTERNAL_45a6da6a_4_k_cu_48867e30_266834cuda3std3__45__cpo5beginE,@object
	.size		_ZN40_INTERNAL_45a6da6a_4_k_cu_48867e30_266834cuda3std3__45__cpo5beginE,(_ZN40_INTERNAL_45a6da6a_4_k_cu_48867e30_266834cuda3std3__442_GLOBAL__N__45a6da6a_4_k_cu_48867e30_266836ignoreE - _ZN40_INTERNAL_45a6da6a_4_k_cu_48867e30_266834cuda3std3__45__cpo5beginE)
_ZN40_INTERNAL_45a6da6a_4_k_cu_48867e30_266834cuda3std3__45__cpo5beginE:
	.zero		1
	.type		_ZN40_INTERNAL_45a6da6a_4_k_cu_48867e30_266834cuda3std3__442_GLOBAL__N__45a6da6a_4_k_cu_48867e30_266836ignoreE,@object
	.size		_ZN40_INTERNAL_45a6da6a_4_k_cu_48867e30_266834cuda3std3__442_GLOBAL__N__45a6da6a_4_k_cu_48867e30_266836ignoreE,(_ZN40_INTERNAL_45a6da6a_4_k_cu_48867e30_266834cute7productE - _ZN40_INTERNAL_45a6da6a_4_k_cu_48867e30_266834cuda3std3__442_GLOBAL__N__45a6da6a_4_k_cu_48867e30_266836ignoreE)
_ZN40_INTERNAL_45a6da6a_4_k_cu_48867e30_266834cuda3std3__442_GLOBAL__N__45a6da6a_4_k_cu_48867e30_266836ignoreE:
	.zero		1
	.type		_ZN40_INTERNAL_45a6da6a_4_k_cu_48867e30_266834cute7productE,@object
	.size		_ZN40_INTERNAL_45a6da6a_4_k_cu_48867e30_266834cute7productE,(_ZN40_INTERNAL_45a6da6a_4_k_cu_48867e30_266834cuda3std3__45__cpo3endE - _ZN40_INTERNAL_45a6da6a_4_k_cu_48867e30_266834cute7productE)
_ZN40_INTERNAL_45a6da6a_4_k_cu_48867e30_266834cute7productE:
	.zero		1
	.type		_ZN40_INTERNAL_45a6da6a_4_k_cu_48867e30_266834cuda3std3__45__cpo3endE,@object
	.size		_ZN40_INTERNAL_45a6da6a_4_k_cu_48867e30_266834cuda3std3__45__cpo3endE,(_ZN40_INTERNAL_45a6da6a_4_k_cu_48867e30_266834cuda3std3__419piecewise_constructE - _ZN40_INTERNAL_45a6da6a_4_k_cu_48867e30_266834cuda3std3__45__cpo3endE)
_ZN40_INTERNAL_45a6da6a_4_k_cu_48867e30_266834cuda3std3__45__cpo3endE:
	.zero		1
	.type		_ZN40_INTERNAL_45a6da6a_4_k_cu_48867e30_266834cuda3std3__419piecewise_constructE,@object
	.size		_ZN40_INTERNAL_45a6da6a_4_k_cu_48867e30_266834cuda3std3__419piecewise_constructE,(_ZN40_INTERNAL_45a6da6a_4_k_cu_48867e30_266834cuda3std3__45__cpo4cendE - _ZN40_INTERNAL_45a6da6a_4_k_cu_48867e30_266834cuda3std3__419piecewise_constructE)
_ZN40_INTERNAL_45a6da6a_4_k_cu_48867e30_266834cuda3std3__419piecewise_constructE:
	.zero		1
	.type		_ZN40_INTERNAL_45a6da6a_4_k_cu_48867e30_266834cuda3std3__45__cpo4cendE,@object
	.size		_ZN40_INTERNAL_45a6da6a_4_k_cu_48867e30_266834cuda3std3__45__cpo4cendE,(_ZN40_INTERNAL_45a6da6a_4_k_cu_48867e30_266834cuda3std6ranges3__45__cpo4swapE - _ZN40_INTERNAL_45a6da6a_4_k_cu_48867e30_266834cuda3std3__45__cpo4cendE)
_ZN40_INTERNAL_45a6da6a_4_k_cu_48867e30_266834cuda3std3__45__cpo4cendE:
	.zero		1
	.type		_ZN40_INTERNAL_45a6da6a_4_k_cu_48867e30_266834cuda3std6ranges3__45__cpo4swapE,@object
	.size		_ZN40_INTERNAL_45a6da6a_4_k_cu_48867e30_266834cuda3std6ranges3__45__cpo4swapE,(.L_7 - _ZN40_INTERNAL_45a6da6a_4_k_cu_48867e30_266834cuda3std6ranges3__45__cpo4swapE)
_ZN40_INTERNAL_45a6da6a_4_k_cu_48867e30_266834cuda3std6ranges3__45__cpo4swapE:
	.zero		1
.L_7:


//--------------------- .nv.constant0._ZN7cutlass13device_kernelINS_4gemm6kernel13GemmUniversalIN4cute5tupleIJiiiiEEENS1_10collective13CollectiveMmaINS1_37MainloopSm90TmaGmmaWarpSpecializedFP8ILi5ENS5_IJNS4_1CILi1EEESB_SB_EEENS1_35KernelTmaWarpSpecializedCooperativeEEENS5_IJNSA_ILi128EEENSA_ILi64EEESG_EEENS_12float_e5m2_tENS5_IJlSB_lEEESI_SJ_NS4_8TiledMMAINS4_8MMA_AtomIJNS4_4SM904GMMA30MMA_64x64x32_F32E5M2E5M2_SS_TNILNSN_7ScaleInE1ELSP_1EEEEEENS4_6LayoutINS5_IJNSA_ILi2EEESB_SB_EEENS5_IJSB_NSA_ILi0EEESV_EEEEENS5_IJNS4_10UnderscoreESY_SY_EEEEENS4_13SM90_TMA_LOADENS4_14ComposedLayoutINS4_7SwizzleILi2ELi4ELi3EEENS4_18smem_ptr_flag_bitsILi8EEENSS_INS5_IJNSA_ILi8EEESG_EEENS5_IJSG_SB_EEEEEEEvNS4_8identityES11_S1B_vS1C_EENS_8epilogue10collective6detail29Sm90TmaWarpSpecializedAdapterINS1F_15DefaultEpilogueISI_SJ_SJ_NS1E_6thread17LinearCombinationISI_Li1EffLNS1J_9ScaleType4KindE0ELNS_15FloatRoundStyleE2ESI_EENS1_15EpilogueDefaultEEEEEvvEEEEvNT_6ParamsE --------------------------
	.section	.nv.constant0._ZN7cutlass13device_kernelINS_4gemm6kernel13GemmUniversalIN4cute5tupleIJiiiiEEENS1_10collective13CollectiveMmaINS1_37MainloopSm90TmaGmmaWarpSpecializedFP8ILi5ENS5_IJNS4_1CILi1EEESB_SB_EEENS1_35KernelTmaWarpSpecializedCooperativeEEENS5_IJNSA_ILi128EEENSA_ILi64EEESG_EEENS_12float_e5m2_tENS5_IJlSB_lEEESI_SJ_NS4_8TiledMMAINS4_8MMA_AtomIJNS4_4SM904GMMA30MMA_64x64x32_F32E5M2E5M2_SS_TNILNSN_7ScaleInE1ELSP_1EEEEEENS4_6LayoutINS5_IJNSA_ILi2EEESB_SB_EEENS5_IJSB_NSA_ILi0EEESV_EEEEENS5_IJNS4_10UnderscoreESY_SY_EEEEENS4_13SM90_TMA_LOADENS4_14ComposedLayoutINS4_7SwizzleILi2ELi4ELi3EEENS4_18smem_ptr_flag_bitsILi8EEENSS_INS5_IJNSA_ILi8EEESG_EEENS5_IJSG_SB_EEEEEEEvNS4_8identityES11_S1B_vS1C_EENS_8epilogue10collective6detail29Sm90TmaWarpSpecializedAdapterINS1F_15DefaultEpilogueISI_SJ_SJ_NS1E_6thread17LinearCombinationISI_Li1EffLNS1J_9ScaleType4KindE0ELNS_15FloatRoundStyleE2ESI_EENS1_15EpilogueDefaultEEEEEvvEEEEvNT_6ParamsE,"a",@progbits
	.sectionflags	@""
	.align	4
.nv.constant0._ZN7cutlass13device_kernelINS_4gemm6kernel13GemmUniversalIN4cute5tupleIJiiiiEEENS1_10collective13CollectiveMmaINS1_37MainloopSm90TmaGmmaWarpSpecializedFP8ILi5ENS5_IJNS4_1CILi1EEESB_SB_EEENS1_35KernelTmaWarpSpecializedCooperativeEEENS5_IJNSA_ILi128EEENSA_ILi64EEESG_EEENS_12float_e5m2_tENS5_IJlSB_lEEESI_SJ_NS4_8TiledMMAINS4_8MMA_AtomIJNS4_4SM904GMMA30MMA_64x64x32_F32E5M2E5M2_SS_TNILNSN_7ScaleInE1ELSP_1EEEEEENS4_6LayoutINS5_IJNSA_ILi2EEESB_SB_EEENS5_IJSB_NSA_ILi0EEESV_EEEEENS5_IJNS4_10UnderscoreESY_SY_EEEEENS4_13SM90_TMA_LOADENS4_14ComposedLayoutINS4_7SwizzleILi2ELi4ELi3EEENS4_18smem_ptr_flag_bitsILi8EEENSS_INS5_IJNSA_ILi8EEESG_EEENS5_IJSG_SB_EEEEEEEvNS4_8identityES11_S1B_vS1C_EENS_8epilogue10collective6detail29Sm90TmaWarpSpecializedAdapterINS1F_15DefaultEpilogueISI_SJ_SJ_NS1E_6thread17LinearCombinationISI_Li1EffLNS1J_9ScaleType4KindE0ELNS_15FloatRoundStyleE2ESI_EENS1_15EpilogueDefaultEEEEEvvEEEEvNT_6ParamsE:
	.zero		1664


//--------------------- SYMBOLS --------------------------

	.type		.nv.reservedSmem.offset0,@object
	.size		.nv.reservedSmem.offset0,0x4
